//
// Generated by NVIDIA NVVM Compiler
//
// Compiler Build ID: CL-36424714
// Cuda compilation tools, release 13.0, V13.0.88
// Based on NVVM 20.0.0
//

.version 9.0
.target sm_100
.address_size 64

	// .globl	_Z19GetOutputLayerDeltaPdS_S_i
.extern .func  (.param .b32 func_retval0) vprintf
(
	.param .b64 vprintf_param_0,
	.param .b64 vprintf_param_1
)
;
.global .align 1 .b8 $str[7] = {32, 37, 108, 102, 32, 47};
.global .align 1 .b8 $str$1[2] = {10};
.global .align 1 .b8 $str$2[15] = {100, 101, 118, 105, 99, 101, 32, 58, 32, 37, 100, 32, 44, 32};
.global .align 1 .b8 $str$3[6] = {32, 37, 100, 32, 47};
.global .align 1 .b8 $str$4[23] = {100, 101, 118, 105, 99, 101, 32, 58, 32, 37, 100, 32, 44, 32, 102, 119, 32, 58, 32, 37, 100, 10};
.global .align 1 .b8 $str$5[23] = {100, 101, 118, 105, 99, 101, 32, 58, 32, 37, 100, 32, 44, 32, 98, 119, 32, 58, 32, 37, 100, 10};
.global .align 1 .b8 $str$6[14] = {100, 101, 118, 105, 99, 101, 32, 58, 32, 37, 100, 44, 32};
.global .align 1 .b8 $str$7[17] = {100, 105, 114, 101, 99, 116, 105, 111, 110, 32, 58, 32, 102, 119, 44, 32};
.global .align 1 .b8 $str$8[17] = {100, 105, 114, 101, 99, 116, 105, 111, 110, 32, 58, 32, 98, 119, 44, 32};
.global .align 1 .b8 $str$9[4] = {37, 100, 10};

.visible .entry _Z19GetOutputLayerDeltaPdS_S_i(
	.param .u64 .ptr .align 1 _Z19GetOutputLayerDeltaPdS_S_i_param_0,
	.param .u64 .ptr .align 1 _Z19GetOutputLayerDeltaPdS_S_i_param_1,
	.param .u64 .ptr .align 1 _Z19GetOutputLayerDeltaPdS_S_i_param_2,
	.param .u32 _Z19GetOutputLayerDeltaPdS_S_i_param_3
)
{
	.reg .pred 	%p<3>;
	.reg .b32 	%r<6>;
	.reg .b64 	%rd<13>;
	.reg .b64 	%fd<9>;

	ld.param.u64 	%rd4, [_Z19GetOutputLayerDeltaPdS_S_i_param_0];
	ld.param.u64 	%rd5, [_Z19GetOutputLayerDeltaPdS_S_i_param_1];
	ld.param.u64 	%rd3, [_Z19GetOutputLayerDeltaPdS_S_i_param_2];
	ld.param.u32 	%r2, [_Z19GetOutputLayerDeltaPdS_S_i_param_3];
	cvta.to.global.u64 	%rd1, %rd5;
	cvta.to.global.u64 	%rd2, %rd4;
	mov.u32 	%r3, %ntid.x;
	mov.u32 	%r4, %ctaid.x;
	mov.u32 	%r5, %tid.x;
	mad.lo.s32 	%r1, %r3, %r4, %r5;
	setp.ge.s32 	%p1, %r1, %r2;
	@%p1 bra 	$L__BB0_4;
	cvta.to.global.u64 	%rd6, %rd3;
	cvt.rn.f64.s32 	%fd1, %r1;
	ld.global.f64 	%fd2, [%rd6];
	setp.eq.f64 	%p2, %fd2, %fd1;
	@%p2 bra 	$L__BB0_3;
	mul.wide.s32 	%rd10, %r1, 8;
	add.s64 	%rd11, %rd2, %rd10;
	ld.global.f64 	%fd6, [%rd11];
	mov.f64 	%fd7, 0d0000000000000000;
	sub.f64 	%fd8, %fd7, %fd6;
	add.s64 	%rd12, %rd1, %rd10;
	st.global.f64 	[%rd12], %fd8;
	bra.uni 	$L__BB0_4;
$L__BB0_3:
	mul.wide.s32 	%rd7, %r1, 8;
	add.s64 	%rd8, %rd2, %rd7;
	ld.global.f64 	%fd3, [%rd8];
	mov.f64 	%fd4, 0d3FF0000000000000;
	sub.f64 	%fd5, %fd4, %fd3;
	add.s64 	%rd9, %rd1, %rd7;
	st.global.f64 	[%rd9], %fd5;
$L__BB0_4:
	ret;

}
	// .globl	_Z19GetHiddenLayerDeltaPdS_S_S_i
.visible .entry _Z19GetHiddenLayerDeltaPdS_S_S_i(
	.param .u64 .ptr .align 1 _Z19GetHiddenLayerDeltaPdS_S_S_i_param_0,
	.param .u64 .ptr .align 1 _Z19GetHiddenLayerDeltaPdS_S_S_i_param_1,
	.param .u64 .ptr .align 1 _Z19GetHiddenLayerDeltaPdS_S_S_i_param_2,
	.param .u64 .ptr .align 1 _Z19GetHiddenLayerDeltaPdS_S_S_i_param_3,
	.param .u32 _Z19GetHiddenLayerDeltaPdS_S_S_i_param_4
)
{
	.reg .pred 	%p<2>;
	.reg .b32 	%r<6>;
	.reg .b64 	%rd<13>;
	.reg .b64 	%fd<11>;

	ld.param.u64 	%rd1, [_Z19GetHiddenLayerDeltaPdS_S_S_i_param_0];
	ld.param.u64 	%rd2, [_Z19GetHiddenLayerDeltaPdS_S_S_i_param_1];
	ld.param.u64 	%rd3, [_Z19GetHiddenLayerDeltaPdS_S_S_i_param_2];
	ld.param.u64 	%rd4, [_Z19GetHiddenLayerDeltaPdS_S_S_i_param_3];
	ld.param.u32 	%r2, [_Z19GetHiddenLayerDeltaPdS_S_S_i_param_4];
	mov.u32 	%r3, %ntid.x;
	mov.u32 	%r4, %ctaid.x;
	mov.u32 	%r5, %tid.x;
	mad.lo.s32 	%r1, %r3, %r4, %r5;
	setp.ge.s32 	%p1, %r1, %r2;
	@%p1 bra 	$L__BB1_2;
	cvta.to.global.u64 	%rd5, %rd2;
	cvta.to.global.u64 	%rd6, %rd1;
	cvta.to.global.u64 	%rd7, %rd3;
	cvta.to.global.u64 	%rd8, %rd4;
	mul.wide.s32 	%rd9, %r1, 8;
	add.s64 	%rd10, %rd5, %rd9;
	ld.global.f64 	%fd1, [%rd10];
	mov.f64 	%fd2, 0d3FF0000000000000;
	sub.f64 	%fd3, %fd2, %fd1;
	mul.f64 	%fd4, %fd1, %fd3;
	add.s64 	%rd11, %rd6, %rd9;
	ld.global.f64 	%fd5, [%rd11];
	add.s64 	%rd12, %rd7, %rd9;
	ld.global.f64 	%fd6, [%rd12];
	ld.global.f64 	%fd7, [%rd8];
	mul.f64 	%fd8, %fd6, %fd7;
	sub.f64 	%fd9, %fd5, %fd8;
	mul.f64 	%fd10, %fd4, %fd9;
	st.global.f64 	[%rd11], %fd10;
$L__BB1_2:
	ret;

}
	// .globl	_Z12UpdateWeightPdS_S_iid
.visible .entry _Z12UpdateWeightPdS_S_iid(
	.param .u64 .ptr .align 1 _Z12UpdateWeightPdS_S_iid_param_0,
	.param .u64 .ptr .align 1 _Z12UpdateWeightPdS_S_iid_param_1,
	.param .u64 .ptr .align 1 _Z12UpdateWeightPdS_S_iid_param_2,
	.param .u32 _Z12UpdateWeightPdS_S_iid_param_3,
	.param .u32 _Z12UpdateWeightPdS_S_iid_param_4,
	.param .f64 _Z12UpdateWeightPdS_S_iid_param_5
)
{
	.reg .pred 	%p<2>;
	.reg .b32 	%r<10>;
	.reg .b64 	%rd<13>;
	.reg .b64 	%fd<7>;

	ld.param.u64 	%rd1, [_Z12UpdateWeightPdS_S_iid_param_0];
	ld.param.u64 	%rd2, [_Z12UpdateWeightPdS_S_iid_param_1];
	ld.param.u64 	%rd3, [_Z12UpdateWeightPdS_S_iid_param_2];
	ld.param.u32 	%r2, [_Z12UpdateWeightPdS_S_iid_param_3];
	ld.param.u32 	%r3, [_Z12UpdateWeightPdS_S_iid_param_4];
	ld.param.f64 	%fd1, [_Z12UpdateWeightPdS_S_iid_param_5];
	mov.u32 	%r4, %ntid.x;
	mov.u32 	%r5, %ctaid.x;
	mov.u32 	%r6, %tid.x;
	mad.lo.s32 	%r1, %r4, %r5, %r6;
	setp.ge.s32 	%p1, %r1, %r3;
	@%p1 bra 	$L__BB2_2;
	cvta.to.global.u64 	%rd4, %rd2;
	cvta.to.global.u64 	%rd5, %rd1;
	cvta.to.global.u64 	%rd6, %rd3;
	mul.wide.s32 	%rd7, %r1, 8;
	add.s64 	%rd8, %rd4, %rd7;
	ld.global.f64 	%fd2, [%rd8];
	div.s32 	%r7, %r1, %r2;
	mul.wide.s32 	%rd9, %r7, 8;
	add.s64 	%rd10, %rd5, %rd9;
	ld.global.f64 	%fd3, [%rd10];
	mul.f64 	%fd4, %fd1, %fd3;
	mul.lo.s32 	%r8, %r7, %r2;
	sub.s32 	%r9, %r1, %r8;
	mul.wide.s32 	%rd11, %r9, 8;
	add.s64 	%rd12, %rd6, %rd11;
	ld.global.f64 	%fd5, [%rd12];
	fma.rn.f64 	%fd6, %fd4, %fd5, %fd2;
	st.global.f64 	[%rd8], %fd6;
$L__BB2_2:
	ret;

}
	// .globl	_Z7SigmoidPdi
.visible .entry _Z7SigmoidPdi(
	.param .u64 .ptr .align 1 _Z7SigmoidPdi_param_0,
	.param .u32 _Z7SigmoidPdi_param_1
)
{
	.reg .pred 	%p<6>;
	.reg .b32 	%r<21>;
	.reg .b32 	%f<3>;
	.reg .b64 	%rd<6>;
	.reg .b64 	%fd<30>;

	ld.param.u64 	%rd3, [_Z7SigmoidPdi_param_0];
	ld.param.u32 	%r5, [_Z7SigmoidPdi_param_1];
	cvta.to.global.u64 	%rd1, %rd3;
	mov.u32 	%r6, %ntid.x;
	mov.u32 	%r7, %ctaid.x;
	mov.u32 	%r8, %tid.x;
	mad.lo.s32 	%r1, %r6, %r7, %r8;
	setp.ge.s32 	%p1, %r1, %r5;
	@%p1 bra 	$L__BB3_5;
	mul.wide.s32 	%rd4, %r1, 8;
	add.s64 	%rd2, %rd1, %rd4;
	ld.global.f64 	%fd1, [%rd2];
	neg.f64 	%fd6, %fd1;
	fma.rn.f64 	%fd7, %fd1, 0dBFF71547652B82FE, 0d4338000000000000;
	{
	.reg .b32 %temp; 
	mov.b64 	{%r2, %temp}, %fd7;
	}
	mov.f64 	%fd8, 0dC338000000000000;
	add.rn.f64 	%fd9, %fd7, %fd8;
	fma.rn.f64 	%fd10, %fd9, 0dBFE62E42FEFA39EF, %fd6;
	fma.rn.f64 	%fd11, %fd9, 0dBC7ABC9E3B39803F, %fd10;
	fma.rn.f64 	%fd12, %fd11, 0d3E5ADE1569CE2BDF, 0d3E928AF3FCA213EA;
	fma.rn.f64 	%fd13, %fd12, %fd11, 0d3EC71DEE62401315;
	fma.rn.f64 	%fd14, %fd13, %fd11, 0d3EFA01997C89EB71;
	fma.rn.f64 	%fd15, %fd14, %fd11, 0d3F2A01A014761F65;
	fma.rn.f64 	%fd16, %fd15, %fd11, 0d3F56C16C1852B7AF;
	fma.rn.f64 	%fd17, %fd16, %fd11, 0d3F81111111122322;
	fma.rn.f64 	%fd18, %fd17, %fd11, 0d3FA55555555502A1;
	fma.rn.f64 	%fd19, %fd18, %fd11, 0d3FC5555555555511;
	fma.rn.f64 	%fd20, %fd19, %fd11, 0d3FE000000000000B;
	fma.rn.f64 	%fd21, %fd20, %fd11, 0d3FF0000000000000;
	fma.rn.f64 	%fd22, %fd21, %fd11, 0d3FF0000000000000;
	{
	.reg .b32 %temp; 
	mov.b64 	{%r3, %temp}, %fd22;
	}
	{
	.reg .b32 %temp; 
	mov.b64 	{%temp, %r4}, %fd22;
	}
	shl.b32 	%r9, %r2, 20;
	add.s32 	%r10, %r9, %r4;
	mov.b64 	%fd29, {%r3, %r10};
	{
	.reg .b32 %temp; 
	mov.b64 	{%temp, %r11}, %fd6;
	}
	mov.b32 	%f2, %r11;
	abs.f32 	%f1, %f2;
	setp.lt.f32 	%p2, %f1, 0f4086232B;
	@%p2 bra 	$L__BB3_4;
	setp.gt.f64 	%p3, %fd1, 0d0000000000000000;
	mov.f64 	%fd23, 0d7FF0000000000000;
	sub.f64 	%fd24, %fd23, %fd1;
	selp.f64 	%fd29, 0d0000000000000000, %fd24, %p3;
	setp.geu.f32 	%p4, %f1, 0f40874800;
	@%p4 bra 	$L__BB3_4;
	shr.u32 	%r12, %r2, 31;
	add.s32 	%r13, %r2, %r12;
	shr.s32 	%r14, %r13, 1;
	shl.b32 	%r15, %r14, 20;
	add.s32 	%r16, %r4, %r15;
	mov.b64 	%fd25, {%r3, %r16};
	sub.s32 	%r17, %r2, %r14;
	shl.b32 	%r18, %r17, 20;
	add.s32 	%r19, %r18, 1072693248;
	mov.b32 	%r20, 0;
	mov.b64 	%fd26, {%r20, %r19};
	mul.f64 	%fd29, %fd26, %fd25;
$L__BB3_4:
	add.f64 	%fd27, %fd29, 0d3FF0000000000000;
	rcp.rn.f64 	%fd28, %fd27;
	st.global.f64 	[%rd2], %fd28;
$L__BB3_5:
	setp.ne.s32 	%p5, %r1, 0;
	@%p5 bra 	$L__BB3_7;
	mov.b64 	%rd5, 4607182418800017408;
	st.global.u64 	[%rd1], %rd5;
$L__BB3_7:
	ret;

}
	// .globl	_Z11ExponentialPdi
.visible .entry _Z11ExponentialPdi(
	.param .u64 .ptr .align 1 _Z11ExponentialPdi_param_0,
	.param .u32 _Z11ExponentialPdi_param_1
)
{
	.reg .pred 	%p<6>;
	.reg .b32 	%r<21>;
	.reg .b32 	%f<3>;
	.reg .b64 	%rd<6>;
	.reg .b64 	%fd<26>;

	ld.param.u64 	%rd3, [_Z11ExponentialPdi_param_0];
	ld.param.u32 	%r5, [_Z11ExponentialPdi_param_1];
	cvta.to.global.u64 	%rd1, %rd3;
	mov.u32 	%r6, %ntid.x;
	mov.u32 	%r7, %ctaid.x;
	mov.u32 	%r8, %tid.x;
	mad.lo.s32 	%r1, %r6, %r7, %r8;
	setp.ge.s32 	%p1, %r1, %r5;
	@%p1 bra 	$L__BB4_5;
	mul.wide.s32 	%rd4, %r1, 8;
	add.s64 	%rd2, %rd1, %rd4;
	ld.global.f64 	%fd1, [%rd2];
	fma.rn.f64 	%fd6, %fd1, 0d3FF71547652B82FE, 0d4338000000000000;
	{
	.reg .b32 %temp; 
	mov.b64 	{%r2, %temp}, %fd6;
	}
	mov.f64 	%fd7, 0dC338000000000000;
	add.rn.f64 	%fd8, %fd6, %fd7;
	fma.rn.f64 	%fd9, %fd8, 0dBFE62E42FEFA39EF, %fd1;
	fma.rn.f64 	%fd10, %fd8, 0dBC7ABC9E3B39803F, %fd9;
	fma.rn.f64 	%fd11, %fd10, 0d3E5ADE1569CE2BDF, 0d3E928AF3FCA213EA;
	fma.rn.f64 	%fd12, %fd11, %fd10, 0d3EC71DEE62401315;
	fma.rn.f64 	%fd13, %fd12, %fd10, 0d3EFA01997C89EB71;
	fma.rn.f64 	%fd14, %fd13, %fd10, 0d3F2A01A014761F65;
	fma.rn.f64 	%fd15, %fd14, %fd10, 0d3F56C16C1852B7AF;
	fma.rn.f64 	%fd16, %fd15, %fd10, 0d3F81111111122322;
	fma.rn.f64 	%fd17, %fd16, %fd10, 0d3FA55555555502A1;
	fma.rn.f64 	%fd18, %fd17, %fd10, 0d3FC5555555555511;
	fma.rn.f64 	%fd19, %fd18, %fd10, 0d3FE000000000000B;
	fma.rn.f64 	%fd20, %fd19, %fd10, 0d3FF0000000000000;
	fma.rn.f64 	%fd21, %fd20, %fd10, 0d3FF0000000000000;
	{
	.reg .b32 %temp; 
	mov.b64 	{%r3, %temp}, %fd21;
	}
	{
	.reg .b32 %temp; 
	mov.b64 	{%temp, %r4}, %fd21;
	}
	shl.b32 	%r9, %r2, 20;
	add.s32 	%r10, %r9, %r4;
	mov.b64 	%fd25, {%r3, %r10};
	{
	.reg .b32 %temp; 
	mov.b64 	{%temp, %r11}, %fd1;
	}
	mov.b32 	%f2, %r11;
	abs.f32 	%f1, %f2;
	setp.lt.f32 	%p2, %f1, 0f4086232B;
	@%p2 bra 	$L__BB4_4;
	setp.lt.f64 	%p3, %fd1, 0d0000000000000000;
	add.f64 	%fd22, %fd1, 0d7FF0000000000000;
	selp.f64 	%fd25, 0d0000000000000000, %fd22, %p3;
	setp.geu.f32 	%p4, %f1, 0f40874800;
	@%p4 bra 	$L__BB4_4;
	shr.u32 	%r12, %r2, 31;
	add.s32 	%r13, %r2, %r12;
	shr.s32 	%r14, %r13, 1;
	shl.b32 	%r15, %r14, 20;
	add.s32 	%r16, %r4, %r15;
	mov.b64 	%fd23, {%r3, %r16};
	sub.s32 	%r17, %r2, %r14;
	shl.b32 	%r18, %r17, 20;
	add.s32 	%r19, %r18, 1072693248;
	mov.b32 	%r20, 0;
	mov.b64 	%fd24, {%r20, %r19};
	mul.f64 	%fd25, %fd24, %fd23;
$L__BB4_4:
	st.global.f64 	[%rd2], %fd25;
$L__BB4_5:
	setp.ne.s32 	%p5, %r1, 0;
	@%p5 bra 	$L__BB4_7;
	mov.b64 	%rd5, 0;
	st.global.u64 	[%rd1], %rd5;
$L__BB4_7:
	ret;

}
	// .globl	_Z7SoftmaxPddi
.visible .entry _Z7SoftmaxPddi(
	.param .u64 .ptr .align 1 _Z7SoftmaxPddi_param_0,
	.param .f64 _Z7SoftmaxPddi_param_1,
	.param .u32 _Z7SoftmaxPddi_param_2
)
{
	.reg .pred 	%p<2>;
	.reg .b32 	%r<6>;
	.reg .b64 	%rd<5>;
	.reg .b64 	%fd<4>;

	ld.param.u64 	%rd1, [_Z7SoftmaxPddi_param_0];
	ld.param.f64 	%fd1, [_Z7SoftmaxPddi_param_1];
	ld.param.u32 	%r2, [_Z7SoftmaxPddi_param_2];
	mov.u32 	%r3, %ntid.x;
	mov.u32 	%r4, %ctaid.x;
	mov.u32 	%r5, %tid.x;
	mad.lo.s32 	%r1, %r3, %r4, %r5;
	setp.ge.s32 	%p1, %r1, %r2;
	@%p1 bra 	$L__BB5_2;
	cvta.to.global.u64 	%rd2, %rd1;
	mul.wide.s32 	%rd3, %r1, 8;
	add.s64 	%rd4, %rd2, %rd3;
	ld.global.f64 	%fd2, [%rd4];
	div.rn.f64 	%fd3, %fd2, %fd1;
	st.global.f64 	[%rd4], %fd3;
$L__BB5_2:
	ret;

}
	// .globl	_Z5PrintPdi
.visible .entry _Z5PrintPdi(
	.param .u64 .ptr .align 1 _Z5PrintPdi_param_0,
	.param .u32 _Z5PrintPdi_param_1
)
{
	.local .align 8 .b8 	__local_depot6[8];
	.reg .b64 	%SP;
	.reg .b64 	%SPL;
	.reg .pred 	%p<10>;
	.reg .b32 	%r<83>;
	.reg .b64 	%rd<32>;
	.reg .b64 	%fd<30>;

	mov.u64 	%SPL, __local_depot6;
	cvta.local.u64 	%SP, %SPL;
	ld.param.u64 	%rd9, [_Z5PrintPdi_param_0];
	ld.param.u32 	%r16, [_Z5PrintPdi_param_1];
	cvta.to.global.u64 	%rd1, %rd9;
	add.u64 	%rd10, %SP, 0;
	add.u64 	%rd2, %SPL, 0;
	setp.lt.s32 	%p1, %r16, 1;
	@%p1 bra 	$L__BB6_13;
	and.b32  	%r1, %r16, 15;
	setp.lt.u32 	%p2, %r16, 16;
	mov.b32 	%r80, 0;
	@%p2 bra 	$L__BB6_4;
	and.b32  	%r80, %r16, 2147483632;
	neg.s32 	%r78, %r80;
	add.s64 	%rd30, %rd1, 64;
	mov.u64 	%rd11, $str;
$L__BB6_3:
	.pragma "nounroll";
	ld.global.f64 	%fd1, [%rd30+-64];
	st.local.f64 	[%rd2], %fd1;
	cvta.global.u64 	%rd12, %rd11;
	{ // callseq 0, 0
	.param .b64 param0;
	st.param.b64 	[param0], %rd12;
	.param .b64 param1;
	st.param.b64 	[param1], %rd10;
	.param .b32 retval0;
	call.uni (retval0), 
	vprintf, 
	(
	param0, 
	param1
	);
	ld.param.b32 	%r18, [retval0];
	} // callseq 0
	ld.global.f64 	%fd2, [%rd30+-56];
	st.local.f64 	[%rd2], %fd2;
	{ // callseq 1, 0
	.param .b64 param0;
	st.param.b64 	[param0], %rd12;
	.param .b64 param1;
	st.param.b64 	[param1], %rd10;
	.param .b32 retval0;
	call.uni (retval0), 
	vprintf, 
	(
	param0, 
	param1
	);
	ld.param.b32 	%r20, [retval0];
	} // callseq 1
	ld.global.f64 	%fd3, [%rd30+-48];
	st.local.f64 	[%rd2], %fd3;
	{ // callseq 2, 0
	.param .b64 param0;
	st.param.b64 	[param0], %rd12;
	.param .b64 param1;
	st.param.b64 	[param1], %rd10;
	.param .b32 retval0;
	call.uni (retval0), 
	vprintf, 
	(
	param0, 
	param1
	);
	ld.param.b32 	%r22, [retval0];
	} // callseq 2
	ld.global.f64 	%fd4, [%rd30+-40];
	st.local.f64 	[%rd2], %fd4;
	{ // callseq 3, 0
	.param .b64 param0;
	st.param.b64 	[param0], %rd12;
	.param .b64 param1;
	st.param.b64 	[param1], %rd10;
	.param .b32 retval0;
	call.uni (retval0), 
	vprintf, 
	(
	param0, 
	param1
	);
	ld.param.b32 	%r24, [retval0];
	} // callseq 3
	ld.global.f64 	%fd5, [%rd30+-32];
	st.local.f64 	[%rd2], %fd5;
	{ // callseq 4, 0
	.param .b64 param0;
	st.param.b64 	[param0], %rd12;
	.param .b64 param1;
	st.param.b64 	[param1], %rd10;
	.param .b32 retval0;
	call.uni (retval0), 
	vprintf, 
	(
	param0, 
	param1
	);
	ld.param.b32 	%r26, [retval0];
	} // callseq 4
	ld.global.f64 	%fd6, [%rd30+-24];
	st.local.f64 	[%rd2], %fd6;
	{ // callseq 5, 0
	.param .b64 param0;
	st.param.b64 	[param0], %rd12;
	.param .b64 param1;
	st.param.b64 	[param1], %rd10;
	.param .b32 retval0;
	call.uni (retval0), 
	vprintf, 
	(
	param0, 
	param1
	);
	ld.param.b32 	%r28, [retval0];
	} // callseq 5
	ld.global.f64 	%fd7, [%rd30+-16];
	st.local.f64 	[%rd2], %fd7;
	{ // callseq 6, 0
	.param .b64 param0;
	st.param.b64 	[param0], %rd12;
	.param .b64 param1;
	st.param.b64 	[param1], %rd10;
	.param .b32 retval0;
	call.uni (retval0), 
	vprintf, 
	(
	param0, 
	param1
	);
	ld.param.b32 	%r30, [retval0];
	} // callseq 6
	ld.global.f64 	%fd8, [%rd30+-8];
	st.local.f64 	[%rd2], %fd8;
	{ // callseq 7, 0
	.param .b64 param0;
	st.param.b64 	[param0], %rd12;
	.param .b64 param1;
	st.param.b64 	[param1], %rd10;
	.param .b32 retval0;
	call.uni (retval0), 
	vprintf, 
	(
	param0, 
	param1
	);
	ld.param.b32 	%r32, [retval0];
	} // callseq 7
	ld.global.f64 	%fd9, [%rd30];
	st.local.f64 	[%rd2], %fd9;
	{ // callseq 8, 0
	.param .b64 param0;
	st.param.b64 	[param0], %rd12;
	.param .b64 param1;
	st.param.b64 	[param1], %rd10;
	.param .b32 retval0;
	call.uni (retval0), 
	vprintf, 
	(
	param0, 
	param1
	);
	ld.param.b32 	%r34, [retval0];
	} // callseq 8
	ld.global.f64 	%fd10, [%rd30+8];
	st.local.f64 	[%rd2], %fd10;
	{ // callseq 9, 0
	.param .b64 param0;
	st.param.b64 	[param0], %rd12;
	.param .b64 param1;
	st.param.b64 	[param1], %rd10;
	.param .b32 retval0;
	call.uni (retval0), 
	vprintf, 
	(
	param0, 
	param1
	);
	ld.param.b32 	%r36, [retval0];
	} // callseq 9
	ld.global.f64 	%fd11, [%rd30+16];
	st.local.f64 	[%rd2], %fd11;
	{ // callseq 10, 0
	.param .b64 param0;
	st.param.b64 	[param0], %rd12;
	.param .b64 param1;
	st.param.b64 	[param1], %rd10;
	.param .b32 retval0;
	call.uni (retval0), 
	vprintf, 
	(
	param0, 
	param1
	);
	ld.param.b32 	%r38, [retval0];
	} // callseq 10
	ld.global.f64 	%fd12, [%rd30+24];
	st.local.f64 	[%rd2], %fd12;
	{ // callseq 11, 0
	.param .b64 param0;
	st.param.b64 	[param0], %rd12;
	.param .b64 param1;
	st.param.b64 	[param1], %rd10;
	.param .b32 retval0;
	call.uni (retval0), 
	vprintf, 
	(
	param0, 
	param1
	);
	ld.param.b32 	%r40, [retval0];
	} // callseq 11
	ld.global.f64 	%fd13, [%rd30+32];
	st.local.f64 	[%rd2], %fd13;
	{ // callseq 12, 0
	.param .b64 param0;
	st.param.b64 	[param0], %rd12;
	.param .b64 param1;
	st.param.b64 	[param1], %rd10;
	.param .b32 retval0;
	call.uni (retval0), 
	vprintf, 
	(
	param0, 
	param1
	);
	ld.param.b32 	%r42, [retval0];
	} // callseq 12
	ld.global.f64 	%fd14, [%rd30+40];
	st.local.f64 	[%rd2], %fd14;
	{ // callseq 13, 0
	.param .b64 param0;
	st.param.b64 	[param0], %rd12;
	.param .b64 param1;
	st.param.b64 	[param1], %rd10;
	.param .b32 retval0;
	call.uni (retval0), 
	vprintf, 
	(
	param0, 
	param1
	);
	ld.param.b32 	%r44, [retval0];
	} // callseq 13
	ld.global.f64 	%fd15, [%rd30+48];
	st.local.f64 	[%rd2], %fd15;
	{ // callseq 14, 0
	.param .b64 param0;
	st.param.b64 	[param0], %rd12;
	.param .b64 param1;
	st.param.b64 	[param1], %rd10;
	.param .b32 retval0;
	call.uni (retval0), 
	vprintf, 
	(
	param0, 
	param1
	);
	ld.param.b32 	%r46, [retval0];
	} // callseq 14
	ld.global.f64 	%fd16, [%rd30+56];
	st.local.f64 	[%rd2], %fd16;
	{ // callseq 15, 0
	.param .b64 param0;
	st.param.b64 	[param0], %rd12;
	.param .b64 param1;
	st.param.b64 	[param1], %rd10;
	.param .b32 retval0;
	call.uni (retval0), 
	vprintf, 
	(
	param0, 
	param1
	);
	ld.param.b32 	%r48, [retval0];
	} // callseq 15
	add.s32 	%r78, %r78, 16;
	add.s64 	%rd30, %rd30, 128;
	setp.ne.s32 	%p3, %r78, 0;
	@%p3 bra 	$L__BB6_3;
$L__BB6_4:
	setp.eq.s32 	%p4, %r1, 0;
	@%p4 bra 	$L__BB6_13;
	and.b32  	%r7, %r16, 7;
	setp.lt.u32 	%p5, %r1, 8;
	@%p5 bra 	$L__BB6_7;
	mul.wide.u32 	%rd14, %r80, 8;
	add.s64 	%rd15, %rd1, %rd14;
	ld.global.f64 	%fd17, [%rd15];
	st.local.f64 	[%rd2], %fd17;
	mov.u64 	%rd16, $str;
	cvta.global.u64 	%rd17, %rd16;
	add.u64 	%rd18, %SP, 0;
	{ // callseq 16, 0
	.param .b64 param0;
	st.param.b64 	[param0], %rd17;
	.param .b64 param1;
	st.param.b64 	[param1], %rd18;
	.param .b32 retval0;
	call.uni (retval0), 
	vprintf, 
	(
	param0, 
	param1
	);
	ld.param.b32 	%r50, [retval0];
	} // callseq 16
	ld.global.f64 	%fd18, [%rd15+8];
	st.local.f64 	[%rd2], %fd18;
	{ // callseq 17, 0
	.param .b64 param0;
	st.param.b64 	[param0], %rd17;
	.param .b64 param1;
	st.param.b64 	[param1], %rd18;
	.param .b32 retval0;
	call.uni (retval0), 
	vprintf, 
	(
	param0, 
	param1
	);
	ld.param.b32 	%r52, [retval0];
	} // callseq 17
	ld.global.f64 	%fd19, [%rd15+16];
	st.local.f64 	[%rd2], %fd19;
	{ // callseq 18, 0
	.param .b64 param0;
	st.param.b64 	[param0], %rd17;
	.param .b64 param1;
	st.param.b64 	[param1], %rd18;
	.param .b32 retval0;
	call.uni (retval0), 
	vprintf, 
	(
	param0, 
	param1
	);
	ld.param.b32 	%r54, [retval0];
	} // callseq 18
	ld.global.f64 	%fd20, [%rd15+24];
	st.local.f64 	[%rd2], %fd20;
	{ // callseq 19, 0
	.param .b64 param0;
	st.param.b64 	[param0], %rd17;
	.param .b64 param1;
	st.param.b64 	[param1], %rd18;
	.param .b32 retval0;
	call.uni (retval0), 
	vprintf, 
	(
	param0, 
	param1
	);
	ld.param.b32 	%r56, [retval0];
	} // callseq 19
	ld.global.f64 	%fd21, [%rd15+32];
	st.local.f64 	[%rd2], %fd21;
	{ // callseq 20, 0
	.param .b64 param0;
	st.param.b64 	[param0], %rd17;
	.param .b64 param1;
	st.param.b64 	[param1], %rd18;
	.param .b32 retval0;
	call.uni (retval0), 
	vprintf, 
	(
	param0, 
	param1
	);
	ld.param.b32 	%r58, [retval0];
	} // callseq 20
	ld.global.f64 	%fd22, [%rd15+40];
	st.local.f64 	[%rd2], %fd22;
	{ // callseq 21, 0
	.param .b64 param0;
	st.param.b64 	[param0], %rd17;
	.param .b64 param1;
	st.param.b64 	[param1], %rd18;
	.param .b32 retval0;
	call.uni (retval0), 
	vprintf, 
	(
	param0, 
	param1
	);
	ld.param.b32 	%r60, [retval0];
	} // callseq 21
	ld.global.f64 	%fd23, [%rd15+48];
	st.local.f64 	[%rd2], %fd23;
	{ // callseq 22, 0
	.param .b64 param0;
	st.param.b64 	[param0], %rd17;
	.param .b64 param1;
	st.param.b64 	[param1], %rd18;
	.param .b32 retval0;
	call.uni (retval0), 
	vprintf, 
	(
	param0, 
	param1
	);
	ld.param.b32 	%r62, [retval0];
	} // callseq 22
	ld.global.f64 	%fd24, [%rd15+56];
	st.local.f64 	[%rd2], %fd24;
	{ // callseq 23, 0
	.param .b64 param0;
	st.param.b64 	[param0], %rd17;
	.param .b64 param1;
	st.param.b64 	[param1], %rd18;
	.param .b32 retval0;
	call.uni (retval0), 
	vprintf, 
	(
	param0, 
	param1
	);
	ld.param.b32 	%r64, [retval0];
	} // callseq 23
	add.s32 	%r80, %r80, 8;
$L__BB6_7:
	setp.eq.s32 	%p6, %r7, 0;
	@%p6 bra 	$L__BB6_13;
	and.b32  	%r10, %r16, 3;
	setp.lt.u32 	%p7, %r7, 4;
	@%p7 bra 	$L__BB6_10;
	mul.wide.u32 	%rd19, %r80, 8;
	add.s64 	%rd20, %rd1, %rd19;
	ld.global.f64 	%fd25, [%rd20];
	st.local.f64 	[%rd2], %fd25;
	mov.u64 	%rd21, $str;
	cvta.global.u64 	%rd22, %rd21;
	add.u64 	%rd23, %SP, 0;
	{ // callseq 24, 0
	.param .b64 param0;
	st.param.b64 	[param0], %rd22;
	.param .b64 param1;
	st.param.b64 	[param1], %rd23;
	.param .b32 retval0;
	call.uni (retval0), 
	vprintf, 
	(
	param0, 
	param1
	);
	ld.param.b32 	%r66, [retval0];
	} // callseq 24
	ld.global.f64 	%fd26, [%rd20+8];
	st.local.f64 	[%rd2], %fd26;
	{ // callseq 25, 0
	.param .b64 param0;
	st.param.b64 	[param0], %rd22;
	.param .b64 param1;
	st.param.b64 	[param1], %rd23;
	.param .b32 retval0;
	call.uni (retval0), 
	vprintf, 
	(
	param0, 
	param1
	);
	ld.param.b32 	%r68, [retval0];
	} // callseq 25
	ld.global.f64 	%fd27, [%rd20+16];
	st.local.f64 	[%rd2], %fd27;
	{ // callseq 26, 0
	.param .b64 param0;
	st.param.b64 	[param0], %rd22;
	.param .b64 param1;
	st.param.b64 	[param1], %rd23;
	.param .b32 retval0;
	call.uni (retval0), 
	vprintf, 
	(
	param0, 
	param1
	);
	ld.param.b32 	%r70, [retval0];
	} // callseq 26
	ld.global.f64 	%fd28, [%rd20+24];
	st.local.f64 	[%rd2], %fd28;
	{ // callseq 27, 0
	.param .b64 param0;
	st.param.b64 	[param0], %rd22;
	.param .b64 param1;
	st.param.b64 	[param1], %rd23;
	.param .b32 retval0;
	call.uni (retval0), 
	vprintf, 
	(
	param0, 
	param1
	);
	ld.param.b32 	%r72, [retval0];
	} // callseq 27
	add.s32 	%r80, %r80, 4;
$L__BB6_10:
	setp.eq.s32 	%p8, %r10, 0;
	@%p8 bra 	$L__BB6_13;
	mul.wide.u32 	%rd24, %r80, 8;
	add.s64 	%rd31, %rd1, %rd24;
	neg.s32 	%r82, %r10;
	mov.u64 	%rd25, $str;
	add.u64 	%rd27, %SP, 0;
$L__BB6_12:
	.pragma "nounroll";
	ld.global.f64 	%fd29, [%rd31];
	st.local.f64 	[%rd2], %fd29;
	cvta.global.u64 	%rd26, %rd25;
	{ // callseq 28, 0
	.param .b64 param0;
	st.param.b64 	[param0], %rd26;
	.param .b64 param1;
	st.param.b64 	[param1], %rd27;
	.param .b32 retval0;
	call.uni (retval0), 
	vprintf, 
	(
	param0, 
	param1
	);
	ld.param.b32 	%r74, [retval0];
	} // callseq 28
	add.s64 	%rd31, %rd31, 8;
	add.s32 	%r82, %r82, 1;
	setp.ne.s32 	%p9, %r82, 0;
	@%p9 bra 	$L__BB6_12;
$L__BB6_13:
	mov.u64 	%rd28, $str$1;
	cvta.global.u64 	%rd29, %rd28;
	{ // callseq 29, 0
	.param .b64 param0;
	st.param.b64 	[param0], %rd29;
	.param .b64 param1;
	st.param.b64 	[param1], 0;
	.param .b32 retval0;
	call.uni (retval0), 
	vprintf, 
	(
	param0, 
	param1
	);
	ld.param.b32 	%r76, [retval0];
	} // callseq 29
	ret;

}
	// .globl	_Z8PrintintPiii
.visible .entry _Z8PrintintPiii(
	.param .u64 .ptr .align 1 _Z8PrintintPiii_param_0,
	.param .u32 _Z8PrintintPiii_param_1,
	.param .u32 _Z8PrintintPiii_param_2
)
{
	.local .align 8 .b8 	__local_depot7[8];
	.reg .b64 	%SP;
	.reg .b64 	%SPL;
	.reg .pred 	%p<10>;
	.reg .b32 	%r<115>;
	.reg .b64 	%rd<34>;

	mov.u64 	%SPL, __local_depot7;
	cvta.local.u64 	%SP, %SPL;
	ld.param.u64 	%rd9, [_Z8PrintintPiii_param_0];
	ld.param.u32 	%r17, [_Z8PrintintPiii_param_1];
	ld.param.u32 	%r16, [_Z8PrintintPiii_param_2];
	cvta.to.global.u64 	%rd1, %rd9;
	add.u64 	%rd10, %SP, 0;
	add.u64 	%rd2, %SPL, 0;
	st.local.u32 	[%rd2], %r17;
	mov.u64 	%rd11, $str$2;
	cvta.global.u64 	%rd12, %rd11;
	{ // callseq 30, 0
	.param .b64 param0;
	st.param.b64 	[param0], %rd12;
	.param .b64 param1;
	st.param.b64 	[param1], %rd10;
	.param .b32 retval0;
	call.uni (retval0), 
	vprintf, 
	(
	param0, 
	param1
	);
	ld.param.b32 	%r18, [retval0];
	} // callseq 30
	setp.lt.s32 	%p1, %r16, 1;
	@%p1 bra 	$L__BB7_13;
	and.b32  	%r1, %r16, 15;
	setp.lt.u32 	%p2, %r16, 16;
	mov.b32 	%r112, 0;
	@%p2 bra 	$L__BB7_4;
	and.b32  	%r112, %r16, 2147483632;
	neg.s32 	%r110, %r112;
	add.s64 	%rd32, %rd1, 32;
	mov.u64 	%rd13, $str$3;
$L__BB7_3:
	.pragma "nounroll";
	ld.global.u32 	%r21, [%rd32+-32];
	st.local.u32 	[%rd2], %r21;
	cvta.global.u64 	%rd14, %rd13;
	{ // callseq 31, 0
	.param .b64 param0;
	st.param.b64 	[param0], %rd14;
	.param .b64 param1;
	st.param.b64 	[param1], %rd10;
	.param .b32 retval0;
	call.uni (retval0), 
	vprintf, 
	(
	param0, 
	param1
	);
	ld.param.b32 	%r22, [retval0];
	} // callseq 31
	ld.global.u32 	%r24, [%rd32+-28];
	st.local.u32 	[%rd2], %r24;
	{ // callseq 32, 0
	.param .b64 param0;
	st.param.b64 	[param0], %rd14;
	.param .b64 param1;
	st.param.b64 	[param1], %rd10;
	.param .b32 retval0;
	call.uni (retval0), 
	vprintf, 
	(
	param0, 
	param1
	);
	ld.param.b32 	%r25, [retval0];
	} // callseq 32
	ld.global.u32 	%r27, [%rd32+-24];
	st.local.u32 	[%rd2], %r27;
	{ // callseq 33, 0
	.param .b64 param0;
	st.param.b64 	[param0], %rd14;
	.param .b64 param1;
	st.param.b64 	[param1], %rd10;
	.param .b32 retval0;
	call.uni (retval0), 
	vprintf, 
	(
	param0, 
	param1
	);
	ld.param.b32 	%r28, [retval0];
	} // callseq 33
	ld.global.u32 	%r30, [%rd32+-20];
	st.local.u32 	[%rd2], %r30;
	{ // callseq 34, 0
	.param .b64 param0;
	st.param.b64 	[param0], %rd14;
	.param .b64 param1;
	st.param.b64 	[param1], %rd10;
	.param .b32 retval0;
	call.uni (retval0), 
	vprintf, 
	(
	param0, 
	param1
	);
	ld.param.b32 	%r31, [retval0];
	} // callseq 34
	ld.global.u32 	%r33, [%rd32+-16];
	st.local.u32 	[%rd2], %r33;
	{ // callseq 35, 0
	.param .b64 param0;
	st.param.b64 	[param0], %rd14;
	.param .b64 param1;
	st.param.b64 	[param1], %rd10;
	.param .b32 retval0;
	call.uni (retval0), 
	vprintf, 
	(
	param0, 
	param1
	);
	ld.param.b32 	%r34, [retval0];
	} // callseq 35
	ld.global.u32 	%r36, [%rd32+-12];
	st.local.u32 	[%rd2], %r36;
	{ // callseq 36, 0
	.param .b64 param0;
	st.param.b64 	[param0], %rd14;
	.param .b64 param1;
	st.param.b64 	[param1], %rd10;
	.param .b32 retval0;
	call.uni (retval0), 
	vprintf, 
	(
	param0, 
	param1
	);
	ld.param.b32 	%r37, [retval0];
	} // callseq 36
	ld.global.u32 	%r39, [%rd32+-8];
	st.local.u32 	[%rd2], %r39;
	{ // callseq 37, 0
	.param .b64 param0;
	st.param.b64 	[param0], %rd14;
	.param .b64 param1;
	st.param.b64 	[param1], %rd10;
	.param .b32 retval0;
	call.uni (retval0), 
	vprintf, 
	(
	param0, 
	param1
	);
	ld.param.b32 	%r40, [retval0];
	} // callseq 37
	ld.global.u32 	%r42, [%rd32+-4];
	st.local.u32 	[%rd2], %r42;
	{ // callseq 38, 0
	.param .b64 param0;
	st.param.b64 	[param0], %rd14;
	.param .b64 param1;
	st.param.b64 	[param1], %rd10;
	.param .b32 retval0;
	call.uni (retval0), 
	vprintf, 
	(
	param0, 
	param1
	);
	ld.param.b32 	%r43, [retval0];
	} // callseq 38
	ld.global.u32 	%r45, [%rd32];
	st.local.u32 	[%rd2], %r45;
	{ // callseq 39, 0
	.param .b64 param0;
	st.param.b64 	[param0], %rd14;
	.param .b64 param1;
	st.param.b64 	[param1], %rd10;
	.param .b32 retval0;
	call.uni (retval0), 
	vprintf, 
	(
	param0, 
	param1
	);
	ld.param.b32 	%r46, [retval0];
	} // callseq 39
	ld.global.u32 	%r48, [%rd32+4];
	st.local.u32 	[%rd2], %r48;
	{ // callseq 40, 0
	.param .b64 param0;
	st.param.b64 	[param0], %rd14;
	.param .b64 param1;
	st.param.b64 	[param1], %rd10;
	.param .b32 retval0;
	call.uni (retval0), 
	vprintf, 
	(
	param0, 
	param1
	);
	ld.param.b32 	%r49, [retval0];
	} // callseq 40
	ld.global.u32 	%r51, [%rd32+8];
	st.local.u32 	[%rd2], %r51;
	{ // callseq 41, 0
	.param .b64 param0;
	st.param.b64 	[param0], %rd14;
	.param .b64 param1;
	st.param.b64 	[param1], %rd10;
	.param .b32 retval0;
	call.uni (retval0), 
	vprintf, 
	(
	param0, 
	param1
	);
	ld.param.b32 	%r52, [retval0];
	} // callseq 41
	ld.global.u32 	%r54, [%rd32+12];
	st.local.u32 	[%rd2], %r54;
	{ // callseq 42, 0
	.param .b64 param0;
	st.param.b64 	[param0], %rd14;
	.param .b64 param1;
	st.param.b64 	[param1], %rd10;
	.param .b32 retval0;
	call.uni (retval0), 
	vprintf, 
	(
	param0, 
	param1
	);
	ld.param.b32 	%r55, [retval0];
	} // callseq 42
	ld.global.u32 	%r57, [%rd32+16];
	st.local.u32 	[%rd2], %r57;
	{ // callseq 43, 0
	.param .b64 param0;
	st.param.b64 	[param0], %rd14;
	.param .b64 param1;
	st.param.b64 	[param1], %rd10;
	.param .b32 retval0;
	call.uni (retval0), 
	vprintf, 
	(
	param0, 
	param1
	);
	ld.param.b32 	%r58, [retval0];
	} // callseq 43
	ld.global.u32 	%r60, [%rd32+20];
	st.local.u32 	[%rd2], %r60;
	{ // callseq 44, 0
	.param .b64 param0;
	st.param.b64 	[param0], %rd14;
	.param .b64 param1;
	st.param.b64 	[param1], %rd10;
	.param .b32 retval0;
	call.uni (retval0), 
	vprintf, 
	(
	param0, 
	param1
	);
	ld.param.b32 	%r61, [retval0];
	} // callseq 44
	ld.global.u32 	%r63, [%rd32+24];
	st.local.u32 	[%rd2], %r63;
	{ // callseq 45, 0
	.param .b64 param0;
	st.param.b64 	[param0], %rd14;
	.param .b64 param1;
	st.param.b64 	[param1], %rd10;
	.param .b32 retval0;
	call.uni (retval0), 
	vprintf, 
	(
	param0, 
	param1
	);
	ld.param.b32 	%r64, [retval0];
	} // callseq 45
	ld.global.u32 	%r66, [%rd32+28];
	st.local.u32 	[%rd2], %r66;
	{ // callseq 46, 0
	.param .b64 param0;
	st.param.b64 	[param0], %rd14;
	.param .b64 param1;
	st.param.b64 	[param1], %rd10;
	.param .b32 retval0;
	call.uni (retval0), 
	vprintf, 
	(
	param0, 
	param1
	);
	ld.param.b32 	%r67, [retval0];
	} // callseq 46
	add.s32 	%r110, %r110, 16;
	add.s64 	%rd32, %rd32, 64;
	setp.ne.s32 	%p3, %r110, 0;
	@%p3 bra 	$L__BB7_3;
$L__BB7_4:
	setp.eq.s32 	%p4, %r1, 0;
	@%p4 bra 	$L__BB7_13;
	and.b32  	%r7, %r16, 7;
	setp.lt.u32 	%p5, %r1, 8;
	@%p5 bra 	$L__BB7_7;
	mul.wide.u32 	%rd16, %r112, 4;
	add.s64 	%rd17, %rd1, %rd16;
	ld.global.u32 	%r69, [%rd17];
	st.local.u32 	[%rd2], %r69;
	mov.u64 	%rd18, $str$3;
	cvta.global.u64 	%rd19, %rd18;
	{ // callseq 47, 0
	.param .b64 param0;
	st.param.b64 	[param0], %rd19;
	.param .b64 param1;
	st.param.b64 	[param1], %rd10;
	.param .b32 retval0;
	call.uni (retval0), 
	vprintf, 
	(
	param0, 
	param1
	);
	ld.param.b32 	%r70, [retval0];
	} // callseq 47
	ld.global.u32 	%r72, [%rd17+4];
	st.local.u32 	[%rd2], %r72;
	{ // callseq 48, 0
	.param .b64 param0;
	st.param.b64 	[param0], %rd19;
	.param .b64 param1;
	st.param.b64 	[param1], %rd10;
	.param .b32 retval0;
	call.uni (retval0), 
	vprintf, 
	(
	param0, 
	param1
	);
	ld.param.b32 	%r73, [retval0];
	} // callseq 48
	ld.global.u32 	%r75, [%rd17+8];
	st.local.u32 	[%rd2], %r75;
	{ // callseq 49, 0
	.param .b64 param0;
	st.param.b64 	[param0], %rd19;
	.param .b64 param1;
	st.param.b64 	[param1], %rd10;
	.param .b32 retval0;
	call.uni (retval0), 
	vprintf, 
	(
	param0, 
	param1
	);
	ld.param.b32 	%r76, [retval0];
	} // callseq 49
	ld.global.u32 	%r78, [%rd17+12];
	st.local.u32 	[%rd2], %r78;
	{ // callseq 50, 0
	.param .b64 param0;
	st.param.b64 	[param0], %rd19;
	.param .b64 param1;
	st.param.b64 	[param1], %rd10;
	.param .b32 retval0;
	call.uni (retval0), 
	vprintf, 
	(
	param0, 
	param1
	);
	ld.param.b32 	%r79, [retval0];
	} // callseq 50
	ld.global.u32 	%r81, [%rd17+16];
	st.local.u32 	[%rd2], %r81;
	{ // callseq 51, 0
	.param .b64 param0;
	st.param.b64 	[param0], %rd19;
	.param .b64 param1;
	st.param.b64 	[param1], %rd10;
	.param .b32 retval0;
	call.uni (retval0), 
	vprintf, 
	(
	param0, 
	param1
	);
	ld.param.b32 	%r82, [retval0];
	} // callseq 51
	ld.global.u32 	%r84, [%rd17+20];
	st.local.u32 	[%rd2], %r84;
	{ // callseq 52, 0
	.param .b64 param0;
	st.param.b64 	[param0], %rd19;
	.param .b64 param1;
	st.param.b64 	[param1], %rd10;
	.param .b32 retval0;
	call.uni (retval0), 
	vprintf, 
	(
	param0, 
	param1
	);
	ld.param.b32 	%r85, [retval0];
	} // callseq 52
	ld.global.u32 	%r87, [%rd17+24];
	st.local.u32 	[%rd2], %r87;
	{ // callseq 53, 0
	.param .b64 param0;
	st.param.b64 	[param0], %rd19;
	.param .b64 param1;
	st.param.b64 	[param1], %rd10;
	.param .b32 retval0;
	call.uni (retval0), 
	vprintf, 
	(
	param0, 
	param1
	);
	ld.param.b32 	%r88, [retval0];
	} // callseq 53
	ld.global.u32 	%r90, [%rd17+28];
	st.local.u32 	[%rd2], %r90;
	{ // callseq 54, 0
	.param .b64 param0;
	st.param.b64 	[param0], %rd19;
	.param .b64 param1;
	st.param.b64 	[param1], %rd10;
	.param .b32 retval0;
	call.uni (retval0), 
	vprintf, 
	(
	param0, 
	param1
	);
	ld.param.b32 	%r91, [retval0];
	} // callseq 54
	add.s32 	%r112, %r112, 8;
$L__BB7_7:
	setp.eq.s32 	%p6, %r7, 0;
	@%p6 bra 	$L__BB7_13;
	and.b32  	%r10, %r16, 3;
	setp.lt.u32 	%p7, %r7, 4;
	@%p7 bra 	$L__BB7_10;
	mul.wide.u32 	%rd21, %r112, 4;
	add.s64 	%rd22, %rd1, %rd21;
	ld.global.u32 	%r93, [%rd22];
	st.local.u32 	[%rd2], %r93;
	mov.u64 	%rd23, $str$3;
	cvta.global.u64 	%rd24, %rd23;
	{ // callseq 55, 0
	.param .b64 param0;
	st.param.b64 	[param0], %rd24;
	.param .b64 param1;
	st.param.b64 	[param1], %rd10;
	.param .b32 retval0;
	call.uni (retval0), 
	vprintf, 
	(
	param0, 
	param1
	);
	ld.param.b32 	%r94, [retval0];
	} // callseq 55
	ld.global.u32 	%r96, [%rd22+4];
	st.local.u32 	[%rd2], %r96;
	{ // callseq 56, 0
	.param .b64 param0;
	st.param.b64 	[param0], %rd24;
	.param .b64 param1;
	st.param.b64 	[param1], %rd10;
	.param .b32 retval0;
	call.uni (retval0), 
	vprintf, 
	(
	param0, 
	param1
	);
	ld.param.b32 	%r97, [retval0];
	} // callseq 56
	ld.global.u32 	%r99, [%rd22+8];
	st.local.u32 	[%rd2], %r99;
	{ // callseq 57, 0
	.param .b64 param0;
	st.param.b64 	[param0], %rd24;
	.param .b64 param1;
	st.param.b64 	[param1], %rd10;
	.param .b32 retval0;
	call.uni (retval0), 
	vprintf, 
	(
	param0, 
	param1
	);
	ld.param.b32 	%r100, [retval0];
	} // callseq 57
	ld.global.u32 	%r102, [%rd22+12];
	st.local.u32 	[%rd2], %r102;
	{ // callseq 58, 0
	.param .b64 param0;
	st.param.b64 	[param0], %rd24;
	.param .b64 param1;
	st.param.b64 	[param1], %rd10;
	.param .b32 retval0;
	call.uni (retval0), 
	vprintf, 
	(
	param0, 
	param1
	);
	ld.param.b32 	%r103, [retval0];
	} // callseq 58
	add.s32 	%r112, %r112, 4;
$L__BB7_10:
	setp.eq.s32 	%p8, %r10, 0;
	@%p8 bra 	$L__BB7_13;
	mul.wide.u32 	%rd26, %r112, 4;
	add.s64 	%rd33, %rd1, %rd26;
	neg.s32 	%r114, %r10;
	mov.u64 	%rd27, $str$3;
$L__BB7_12:
	.pragma "nounroll";
	ld.global.u32 	%r105, [%rd33];
	st.local.u32 	[%rd2], %r105;
	cvta.global.u64 	%rd28, %rd27;
	{ // callseq 59, 0
	.param .b64 param0;
	st.param.b64 	[param0], %rd28;
	.param .b64 param1;
	st.param.b64 	[param1], %rd10;
	.param .b32 retval0;
	call.uni (retval0), 
	vprintf, 
	(
	param0, 
	param1
	);
	ld.param.b32 	%r106, [retval0];
	} // callseq 59
	add.s64 	%rd33, %rd33, 4;
	add.s32 	%r114, %r114, 1;
	setp.ne.s32 	%p9, %r114, 0;
	@%p9 bra 	$L__BB7_12;
$L__BB7_13:
	mov.u64 	%rd30, $str$1;
	cvta.global.u64 	%rd31, %rd30;
	{ // callseq 60, 0
	.param .b64 param0;
	st.param.b64 	[param0], %rd31;
	.param .b64 param1;
	st.param.b64 	[param1], 0;
	.param .b32 retval0;
	call.uni (retval0), 
	vprintf, 
	(
	param0, 
	param1
	);
	ld.param.b32 	%r108, [retval0];
	} // callseq 60
	ret;

}
	// .globl	_Z7PrintFwii
.visible .entry _Z7PrintFwii(
	.param .u32 _Z7PrintFwii_param_0,
	.param .u32 _Z7PrintFwii_param_1
)
{
	.local .align 8 .b8 	__local_depot8[8];
	.reg .b64 	%SP;
	.reg .b64 	%SPL;
	.reg .b32 	%r<5>;
	.reg .b64 	%rd<5>;

	mov.u64 	%SPL, __local_depot8;
	cvta.local.u64 	%SP, %SPL;
	ld.param.u32 	%r1, [_Z7PrintFwii_param_0];
	ld.param.u32 	%r2, [_Z7PrintFwii_param_1];
	add.u64 	%rd1, %SP, 0;
	add.u64 	%rd2, %SPL, 0;
	st.local.v2.u32 	[%rd2], {%r1, %r2};
	mov.u64 	%rd3, $str$4;
	cvta.global.u64 	%rd4, %rd3;
	{ // callseq 61, 0
	.param .b64 param0;
	st.param.b64 	[param0], %rd4;
	.param .b64 param1;
	st.param.b64 	[param1], %rd1;
	.param .b32 retval0;
	call.uni (retval0), 
	vprintf, 
	(
	param0, 
	param1
	);
	ld.param.b32 	%r3, [retval0];
	} // callseq 61
	ret;

}
	// .globl	_Z7PrintBwii
.visible .entry _Z7PrintBwii(
	.param .u32 _Z7PrintBwii_param_0,
	.param .u32 _Z7PrintBwii_param_1
)
{
	.local .align 8 .b8 	__local_depot9[8];
	.reg .b64 	%SP;
	.reg .b64 	%SPL;
	.reg .b32 	%r<5>;
	.reg .b64 	%rd<5>;

	mov.u64 	%SPL, __local_depot9;
	cvta.local.u64 	%SP, %SPL;
	ld.param.u32 	%r1, [_Z7PrintBwii_param_0];
	ld.param.u32 	%r2, [_Z7PrintBwii_param_1];
	add.u64 	%rd1, %SP, 0;
	add.u64 	%rd2, %SPL, 0;
	st.local.v2.u32 	[%rd2], {%r1, %r2};
	mov.u64 	%rd3, $str$5;
	cvta.global.u64 	%rd4, %rd3;
	{ // callseq 62, 0
	.param .b64 param0;
	st.param.b64 	[param0], %rd4;
	.param .b64 param1;
	st.param.b64 	[param1], %rd1;
	.param .b32 retval0;
	call.uni (retval0), 
	vprintf, 
	(
	param0, 
	param1
	);
	ld.param.b32 	%r3, [retval0];
	} // callseq 62
	ret;

}
	// .globl	_Z13WaituntilZeroPiiii
.visible .entry _Z13WaituntilZeroPiiii(
	.param .u64 .ptr .align 1 _Z13WaituntilZeroPiiii_param_0,
	.param .u32 _Z13WaituntilZeroPiiii_param_1,
	.param .u32 _Z13WaituntilZeroPiiii_param_2,
	.param .u32 _Z13WaituntilZeroPiiii_param_3
)
{
	.local .align 8 .b8 	__local_depot10[8];
	.reg .b64 	%SP;
	.reg .b64 	%SPL;
	.reg .pred 	%p<5>;
	.reg .b32 	%r<21>;
	.reg .b64 	%rd<21>;

	mov.u64 	%SPL, __local_depot10;
	cvta.local.u64 	%SP, %SPL;
	ld.param.u64 	%rd3, [_Z13WaituntilZeroPiiii_param_0];
	ld.param.u32 	%r3, [_Z13WaituntilZeroPiiii_param_1];
	ld.param.u32 	%r1, [_Z13WaituntilZeroPiiii_param_2];
	ld.param.u32 	%r2, [_Z13WaituntilZeroPiiii_param_3];
	cvta.to.global.u64 	%rd4, %rd3;
	add.u64 	%rd5, %SP, 0;
	add.u64 	%rd1, %SPL, 0;
	mul.wide.s32 	%rd6, %r3, 4;
	add.s64 	%rd2, %rd4, %rd6;
	ld.global.u32 	%r4, [%rd2];
	setp.ne.s32 	%p1, %r4, 1;
	@%p1 bra 	$L__BB10_5;
	setp.eq.s32 	%p2, %r2, 1;
	@%p2 bra 	$L__BB10_2;
	bra.uni 	$L__BB10_4;
$L__BB10_2:
	mov.u64 	%rd14, $str$6;
	mov.u64 	%rd17, $str$7;
	mov.u64 	%rd19, $str$9;
$L__BB10_3:
	st.local.u32 	[%rd1], %r1;
	cvta.global.u64 	%rd15, %rd14;
	{ // callseq 66, 0
	.param .b64 param0;
	st.param.b64 	[param0], %rd15;
	.param .b64 param1;
	st.param.b64 	[param1], %rd5;
	.param .b32 retval0;
	call.uni (retval0), 
	vprintf, 
	(
	param0, 
	param1
	);
	ld.param.b32 	%r13, [retval0];
	} // callseq 66
	cvta.global.u64 	%rd18, %rd17;
	{ // callseq 67, 0
	.param .b64 param0;
	st.param.b64 	[param0], %rd18;
	.param .b64 param1;
	st.param.b64 	[param1], 0;
	.param .b32 retval0;
	call.uni (retval0), 
	vprintf, 
	(
	param0, 
	param1
	);
	ld.param.b32 	%r15, [retval0];
	} // callseq 67
	ld.global.u32 	%r17, [%rd2];
	st.local.u32 	[%rd1], %r17;
	cvta.global.u64 	%rd20, %rd19;
	{ // callseq 68, 0
	.param .b64 param0;
	st.param.b64 	[param0], %rd20;
	.param .b64 param1;
	st.param.b64 	[param1], %rd5;
	.param .b32 retval0;
	call.uni (retval0), 
	vprintf, 
	(
	param0, 
	param1
	);
	ld.param.b32 	%r18, [retval0];
	} // callseq 68
	ld.global.u32 	%r20, [%rd2];
	setp.eq.s32 	%p4, %r20, 1;
	@%p4 bra 	$L__BB10_3;
	bra.uni 	$L__BB10_5;
$L__BB10_4:
	st.local.u32 	[%rd1], %r1;
	mov.u64 	%rd7, $str$6;
	cvta.global.u64 	%rd8, %rd7;
	{ // callseq 63, 0
	.param .b64 param0;
	st.param.b64 	[param0], %rd8;
	.param .b64 param1;
	st.param.b64 	[param1], %rd5;
	.param .b32 retval0;
	call.uni (retval0), 
	vprintf, 
	(
	param0, 
	param1
	);
	ld.param.b32 	%r5, [retval0];
	} // callseq 63
	mov.u64 	%rd10, $str$8;
	cvta.global.u64 	%rd11, %rd10;
	{ // callseq 64, 0
	.param .b64 param0;
	st.param.b64 	[param0], %rd11;
	.param .b64 param1;
	st.param.b64 	[param1], 0;
	.param .b32 retval0;
	call.uni (retval0), 
	vprintf, 
	(
	param0, 
	param1
	);
	ld.param.b32 	%r7, [retval0];
	} // callseq 64
	ld.global.u32 	%r9, [%rd2];
	st.local.u32 	[%rd1], %r9;
	mov.u64 	%rd12, $str$9;
	cvta.global.u64 	%rd13, %rd12;
	{ // callseq 65, 0
	.param .b64 param0;
	st.param.b64 	[param0], %rd13;
	.param .b64 param1;
	st.param.b64 	[param1], %rd5;
	.param .b32 retval0;
	call.uni (retval0), 
	vprintf, 
	(
	param0, 
	param1
	);
	ld.param.b32 	%r10, [retval0];
	} // callseq 65
	ld.global.u32 	%r12, [%rd2];
	setp.eq.s32 	%p3, %r12, 1;
	@%p3 bra 	$L__BB10_4;
$L__BB10_5:
	ret;

}
	// .globl	_Z12WaituntilOnePiiii
.visible .entry _Z12WaituntilOnePiiii(
	.param .u64 .ptr .align 1 _Z12WaituntilOnePiiii_param_0,
	.param .u32 _Z12WaituntilOnePiiii_param_1,
	.param .u32 _Z12WaituntilOnePiiii_param_2,
	.param .u32 _Z12WaituntilOnePiiii_param_3
)
{
	.local .align 8 .b8 	__local_depot11[8];
	.reg .b64 	%SP;
	.reg .b64 	%SPL;
	.reg .pred 	%p<5>;
	.reg .b32 	%r<21>;
	.reg .b64 	%rd<21>;

	mov.u64 	%SPL, __local_depot11;
	cvta.local.u64 	%SP, %SPL;
	ld.param.u64 	%rd3, [_Z12WaituntilOnePiiii_param_0];
	ld.param.u32 	%r3, [_Z12WaituntilOnePiiii_param_1];
	ld.param.u32 	%r1, [_Z12WaituntilOnePiiii_param_2];
	ld.param.u32 	%r2, [_Z12WaituntilOnePiiii_param_3];
	cvta.to.global.u64 	%rd4, %rd3;
	add.u64 	%rd5, %SP, 0;
	add.u64 	%rd1, %SPL, 0;
	mul.wide.s32 	%rd6, %r3, 4;
	add.s64 	%rd2, %rd4, %rd6;
	ld.global.u32 	%r4, [%rd2];
	setp.ne.s32 	%p1, %r4, 0;
	@%p1 bra 	$L__BB11_5;
	setp.eq.s32 	%p2, %r2, 1;
	@%p2 bra 	$L__BB11_2;
	bra.uni 	$L__BB11_4;
$L__BB11_2:
	mov.u64 	%rd14, $str$6;
	mov.u64 	%rd17, $str$7;
	mov.u64 	%rd19, $str$9;
$L__BB11_3:
	st.local.u32 	[%rd1], %r1;
	cvta.global.u64 	%rd15, %rd14;
	{ // callseq 72, 0
	.param .b64 param0;
	st.param.b64 	[param0], %rd15;
	.param .b64 param1;
	st.param.b64 	[param1], %rd5;
	.param .b32 retval0;
	call.uni (retval0), 
	vprintf, 
	(
	param0, 
	param1
	);
	ld.param.b32 	%r13, [retval0];
	} // callseq 72
	cvta.global.u64 	%rd18, %rd17;
	{ // callseq 73, 0
	.param .b64 param0;
	st.param.b64 	[param0], %rd18;
	.param .b64 param1;
	st.param.b64 	[param1], 0;
	.param .b32 retval0;
	call.uni (retval0), 
	vprintf, 
	(
	param0, 
	param1
	);
	ld.param.b32 	%r15, [retval0];
	} // callseq 73
	ld.global.u32 	%r17, [%rd2];
	st.local.u32 	[%rd1], %r17;
	cvta.global.u64 	%rd20, %rd19;
	{ // callseq 74, 0
	.param .b64 param0;
	st.param.b64 	[param0], %rd20;
	.param .b64 param1;
	st.param.b64 	[param1], %rd5;
	.param .b32 retval0;
	call.uni (retval0), 
	vprintf, 
	(
	param0, 
	param1
	);
	ld.param.b32 	%r18, [retval0];
	} // callseq 74
	ld.global.u32 	%r20, [%rd2];
	setp.eq.s32 	%p4, %r20, 0;
	@%p4 bra 	$L__BB11_3;
	bra.uni 	$L__BB11_5;
$L__BB11_4:
	st.local.u32 	[%rd1], %r1;
	mov.u64 	%rd7, $str$6;
	cvta.global.u64 	%rd8, %rd7;
	{ // callseq 69, 0
	.param .b64 param0;
	st.param.b64 	[param0], %rd8;
	.param .b64 param1;
	st.param.b64 	[param1], %rd5;
	.param .b32 retval0;
	call.uni (retval0), 
	vprintf, 
	(
	param0, 
	param1
	);
	ld.param.b32 	%r5, [retval0];
	} // callseq 69
	mov.u64 	%rd10, $str$8;
	cvta.global.u64 	%rd11, %rd10;
	{ // callseq 70, 0
	.param .b64 param0;
	st.param.b64 	[param0], %rd11;
	.param .b64 param1;
	st.param.b64 	[param1], 0;
	.param .b32 retval0;
	call.uni (retval0), 
	vprintf, 
	(
	param0, 
	param1
	);
	ld.param.b32 	%r7, [retval0];
	} // callseq 70
	ld.global.u32 	%r9, [%rd2];
	st.local.u32 	[%rd1], %r9;
	mov.u64 	%rd12, $str$9;
	cvta.global.u64 	%rd13, %rd12;
	{ // callseq 71, 0
	.param .b64 param0;
	st.param.b64 	[param0], %rd13;
	.param .b64 param1;
	st.param.b64 	[param1], %rd5;
	.param .b32 retval0;
	call.uni (retval0), 
	vprintf, 
	(
	param0, 
	param1
	);
	ld.param.b32 	%r10, [retval0];
	} // callseq 71
	ld.global.u32 	%r12, [%rd2];
	setp.eq.s32 	%p3, %r12, 0;
	@%p3 bra 	$L__BB11_4;
$L__BB11_5:
	ret;

}
	// .globl	_Z5dummyv
.visible .entry _Z5dummyv()
{



}


// ===== COMPILED SASS (sm_100) =====

	.target	sm_100

	.elftype	@"ET_EXEC"


//--------------------- .note.nv.tkinfo           --------------------------
	.section	.note.nv.tkinfo,"",@"SHT_NOTE"
	.sectionflags	@"SHF_NOTE_NV_TKINFO"
	.tkinfo
        /*0018*/ 	.word	0x00000002
        /*0030*/ 	.string	""
        /*0030*/ 	.string	"ptxas"
        /*0030*/ 	.string	"Cuda compilation tools, release 13.0, V13.0.88"
        /*0030*/ 	.string	"Build cuda_13.0.r13.0/compiler.36424714_0"
        /*0030*/ 	.string	"-arch sm_100 -m 64 "



//--------------------- .note.nv.cuinfo           --------------------------
	.section	.note.nv.cuinfo,"",@"SHT_NOTE"
	.sectionflags	@"SHF_NOTE_NV_CUINFO"
        /*0018*/ 	.short	0x0002
        /*001a*/ 	.short	0x0064
        /*001c*/ 	.short	0x0082
	.zero		2


//--------------------- .nv.info                  --------------------------
	.section	.nv.info,"",@"SHT_CUDA_INFO"
	.align	4


	//----- nvinfo : EIATTR_REGCOUNT
	.align		4
        /*0000*/ 	.byte	0x04, 0x2f
        /*0002*/ 	.short	(.L_11 - .L_10)
	.align		4
.L_10:
        /*0004*/ 	.word	index@(_Z19GetOutputLayerDeltaPdS_S_i)
        /*0008*/ 	.word	0x0000000c


	//----- nvinfo : EIATTR_FRAME_SIZE
	.align		4
.L_11:
        /*000c*/ 	.byte	0x04, 0x11
        /*000e*/ 	.short	(.L_13 - .L_12)
	.align		4
.L_12:
        /*0010*/ 	.word	index@(_Z19GetOutputLayerDeltaPdS_S_i)
        /*0014*/ 	.word	0x00000000


	//----- nvinfo : EIATTR_REGCOUNT
	.align		4
.L_13:
        /*0018*/ 	.byte	0x04, 0x2f
        /*001a*/ 	.short	(.L_15 - .L_14)
	.align		4
.L_14:
        /*001c*/ 	.word	index@(_Z19GetHiddenLayerDeltaPdS_S_S_i)
        /*0020*/ 	.word	0x00000010


	//----- nvinfo : EIATTR_FRAME_SIZE
	.align		4
.L_15:
        /*0024*/ 	.byte	0x04, 0x11
        /*0026*/ 	.short	(.L_17 - .L_16)
	.align		4
.L_16:
        /*0028*/ 	.word	index@(_Z19GetHiddenLayerDeltaPdS_S_S_i)
        /*002c*/ 	.word	0x00000000


	//----- nvinfo : EIATTR_REGCOUNT
	.align		4
.L_17:
        /*0030*/ 	.byte	0x04, 0x2f
        /*0032*/ 	.short	(.L_19 - .L_18)
	.align		4
.L_18:
        /*0034*/ 	.word	index@(_Z12UpdateWeightPdS_S_iid)
        /*0038*/ 	.word	0x0000000e


	//----- nvinfo : EIATTR_FRAME_SIZE
	.align		4
.L_19:
        /*003c*/ 	.byte	0x04, 0x11
        /*003e*/ 	.short	(.L_21 - .L_20)
	.align		4
.L_20:
        /*0040*/ 	.word	index@(_Z12UpdateWeightPdS_S_iid)
        /*0044*/ 	.word	0x00000000


	//----- nvinfo : EIATTR_REGCOUNT
	.align		4
.L_21:
        /*0048*/ 	.byte	0x04, 0x2f
        /*004a*/ 	.short	(.L_23 - .L_22)
	.align		4
.L_22:
        /*004c*/ 	.word	index@(_Z7SigmoidPdi)
        /*0050*/ 	.word	0x00000010


	//----- nvinfo : EIATTR_FRAME_SIZE
	.align		4
.L_23:
        /*0054*/ 	.byte	0x04, 0x11
        /*0056*/ 	.short	(.L_25 - .L_24)
	.align		4
.L_24:
        /*0058*/ 	.word	index@($__internal_1_$__cuda_sm20_dblrcp_rn_slowpath_v3)
        /*005c*/ 	.word	0x00000000


	//----- nvinfo : EIATTR_FRAME_SIZE
	.align		4
.L_25:
        /*0060*/ 	.byte	0x04, 0x11
        /*0062*/ 	.short	(.L_27 - .L_26)
	.align		4
.L_26:
        /*0064*/ 	.word	index@(_Z7SigmoidPdi)
        /*0068*/ 	.word	0x00000000


	//----- nvinfo : EIATTR_REGCOUNT
	.align		4
.L_27:
        /*006c*/ 	.byte	0x04, 0x2f
        /*006e*/ 	.short	(.L_29 - .L_28)
	.align		4
.L_28:
        /*0070*/ 	.word	index@(_Z11ExponentialPdi)
        /*0074*/ 	.word	0x0000000e


	//----- nvinfo : EIATTR_FRAME_SIZE
	.align		4
.L_29:
        /*0078*/ 	.byte	0x04, 0x11
        /*007a*/ 	.short	(.L_31 - .L_30)
	.align		4
.L_30:
        /*007c*/ 	.word	index@(_Z11ExponentialPdi)
        /*0080*/ 	.word	0x00000000


	//----- nvinfo : EIATTR_REGCOUNT
	.align		4
.L_31:
        /*0084*/ 	.byte	0x04, 0x2f
        /*0086*/ 	.short	(.L_33 - .L_32)
	.align		4
.L_32:
        /*0088*/ 	.word	index@(_Z7SoftmaxPddi)
        /*008c*/ 	.word	0x0000001b


	//----- nvinfo : EIATTR_FRAME_SIZE
	.align		4
.L_33:
        /*0090*/ 	.byte	0x04, 0x11
        /*0092*/ 	.short	(.L_35 - .L_34)
	.align		4
.L_34:
        /*0094*/ 	.word	index@($__internal_0_$__cuda_sm20_div_rn_f64_full)
        /*0098*/ 	.word	0x00000000


	//----- nvinfo : EIATTR_FRAME_SIZE
	.align		4
.L_35:
        /*009c*/ 	.byte	0x04, 0x11
        /*009e*/ 	.short	(.L_37 - .L_36)
	.align		4
.L_36:
        /*00a0*/ 	.word	index@(_Z7SoftmaxPddi)
        /*00a4*/ 	.word	0x00000000


	//----- nvinfo : EIATTR_REGCOUNT
	.align		4
.L_37:
        /*00a8*/ 	.byte	0x04, 0x2f
        /*00aa*/ 	.short	(.L_39 - .L_38)
	.align		4
.L_38:
        /*00ac*/ 	.word	index@(_Z5PrintPdi)
        /*00b0*/ 	.word	0x0000001b


	//----- nvinfo : EIATTR_FRAME_SIZE
	.align		4
.L_39:
        /*00b4*/ 	.byte	0x04, 0x11
        /*00b6*/ 	.short	(.L_41 - .L_40)
	.align		4
.L_40:
        /*00b8*/ 	.word	index@(_Z5PrintPdi)
        /*00bc*/ 	.word	0x00000008


	//----- nvinfo : EIATTR_REGCOUNT
	.align		4
.L_41:
        /*00c0*/ 	.byte	0x04, 0x2f
        /*00c2*/ 	.short	(.L_43 - .L_42)
	.align		4
.L_42:
        /*00c4*/ 	.word	index@(_Z8PrintintPiii)
        /*00c8*/ 	.word	0x0000001e


	//----- nvinfo : EIATTR_FRAME_SIZE
	.align		4
.L_43:
        /*00cc*/ 	.byte	0x04, 0x11
        /*00ce*/ 	.short	(.L_45 - .L_44)
	.align		4
.L_44:
        /*00d0*/ 	.word	index@(_Z8PrintintPiii)
        /*00d4*/ 	.word	0x00000008


	//----- nvinfo : EIATTR_REGCOUNT
	.align		4
.L_45:
        /*00d8*/ 	.byte	0x04, 0x2f
        /*00da*/ 	.short	(.L_47 - .L_46)
	.align		4
.L_46:
        /*00dc*/ 	.word	index@(_Z7PrintFwii)
        /*00e0*/ 	.word	0x00000018


	//----- nvinfo : EIATTR_FRAME_SIZE
	.align		4
.L_47:
        /*00e4*/ 	.byte	0x04, 0x11
        /*00e6*/ 	.short	(.L_49 - .L_48)
	.align		4
.L_48:
        /*00e8*/ 	.word	index@(_Z7PrintFwii)
        /*00ec*/ 	.word	0x00000008


	//----- nvinfo : EIATTR_REGCOUNT
	.align		4
.L_49:
        /*00f0*/ 	.byte	0x04, 0x2f
        /*00f2*/ 	.short	(.L_51 - .L_50)
	.align		4
.L_50:
        /*00f4*/ 	.word	index@(_Z7PrintBwii)
        /*00f8*/ 	.word	0x00000018


	//----- nvinfo : EIATTR_FRAME_SIZE
	.align		4
.L_51:
        /*00fc*/ 	.byte	0x04, 0x11
        /*00fe*/ 	.short	(.L_53 - .L_52)
	.align		4
.L_52:
        /*0100*/ 	.word	index@(_Z7PrintBwii)
        /*0104*/ 	.word	0x00000008


	//----- nvinfo : EIATTR_REGCOUNT
	.align		4
.L_53:
        /*0108*/ 	.byte	0x04, 0x2f
        /*010a*/ 	.short	(.L_55 - .L_54)
	.align		4
.L_54:
        /*010c*/ 	.word	index@(_Z13WaituntilZeroPiiii)
        /*0110*/ 	.word	0x00000018


	//----- nvinfo : EIATTR_FRAME_SIZE
	.align		4
.L_55:
        /*0114*/ 	.byte	0x04, 0x11
        /*0116*/ 	.short	(.L_57 - .L_56)
	.align		4
.L_56:
        /*0118*/ 	.word	index@(_Z13WaituntilZeroPiiii)
        /*011c*/ 	.word	0x00000008


	//----- nvinfo : EIATTR_REGCOUNT
	.align		4
.L_57:
        /*0120*/ 	.byte	0x04, 0x2f
        /*0122*/ 	.short	(.L_59 - .L_58)
	.align		4
.L_58:
        /*0124*/ 	.word	index@(_Z12WaituntilOnePiiii)
        /*0128*/ 	.word	0x00000018


	//----- nvinfo : EIATTR_FRAME_SIZE
	.align		4
.L_59:
        /*012c*/ 	.byte	0x04, 0x11
        /*012e*/ 	.short	(.L_61 - .L_60)
	.align		4
.L_60:
        /*0130*/ 	.word	index@(_Z12WaituntilOnePiiii)
        /*0134*/ 	.word	0x00000008


	//----- nvinfo : EIATTR_REGCOUNT
	.align		4
.L_61:
        /*0138*/ 	.byte	0x04, 0x2f
        /*013a*/ 	.short	(.L_63 - .L_62)
	.align		4
.L_62:
        /*013c*/ 	.word	index@(_Z5dummyv)
        /*0140*/ 	.word	0x00000004


	//----- nvinfo : EIATTR_FRAME_SIZE
	.align		4
.L_63:
        /*0144*/ 	.byte	0x04, 0x11
        /*0146*/ 	.short	(.L_65 - .L_64)
	.align		4
.L_64:
        /*0148*/ 	.word	index@(_Z5dummyv)
        /*014c*/ 	.word	0x00000000


	//----- nvinfo : EIATTR_MIN_STACK_SIZE
	.align		4
.L_65:
        /*0150*/ 	.byte	0x04, 0x12
        /*0152*/ 	.short	(.L_67 - .L_66)
	.align		4
.L_66:
        /*0154*/ 	.word	index@(_Z5dummyv)
        /*0158*/ 	.word	0x00000000


	//----- nvinfo : EIATTR_MIN_STACK_SIZE
	.align		4
.L_67:
        /*015c*/ 	.byte	0x04, 0x12
        /*015e*/ 	.short	(.L_69 - .L_68)
	.align		4
.L_68:
        /*0160*/ 	.word	index@(_Z12WaituntilOnePiiii)
        /*0164*/ 	.word	0x00000008


	//----- nvinfo : EIATTR_MIN_STACK_SIZE
	.align		4
.L_69:
        /*0168*/ 	.byte	0x04, 0x12
        /*016a*/ 	.short	(.L_71 - .L_70)
	.align		4
.L_70:
        /*016c*/ 	.word	index@(_Z13WaituntilZeroPiiii)
        /*0170*/ 	.word	0x00000008


	//----- nvinfo : EIATTR_MIN_STACK_SIZE
	.align		4
.L_71:
        /*0174*/ 	.byte	0x04, 0x12
        /*0176*/ 	.short	(.L_73 - .L_72)
	.align		4
.L_72:
        /*0178*/ 	.word	index@(_Z7PrintBwii)
        /*017c*/ 	.word	0x00000008


	//----- nvinfo : EIATTR_MIN_STACK_SIZE
	.align		4
.L_73:
        /*0180*/ 	.byte	0x04, 0x12
        /*0182*/ 	.short	(.L_75 - .L_74)
	.align		4
.L_74:
        /*0184*/ 	.word	index@(_Z7PrintFwii)
        /*0188*/ 	.word	0x00000008


	//----- nvinfo : EIATTR_MIN_STACK_SIZE
	.align		4
.L_75:
        /*018c*/ 	.byte	0x04, 0x12
        /*018e*/ 	.short	(.L_77 - .L_76)
	.align		4
.L_76:
        /*0190*/ 	.word	index@(_Z8PrintintPiii)
        /*0194*/ 	.word	0x00000008


	//----- nvinfo : EIATTR_MIN_STACK_SIZE
	.align		4
.L_77:
        /*0198*/ 	.byte	0x04, 0x12
        /*019a*/ 	.short	(.L_79 - .L_78)
	.align		4
.L_78:
        /*019c*/ 	.word	index@(_Z5PrintPdi)
        /*01a0*/ 	.word	0x00000008


	//----- nvinfo : EIATTR_MIN_STACK_SIZE
	.align		4
.L_79:
        /*01a4*/ 	.byte	0x04, 0x12
        /*01a6*/ 	.short	(.L_81 - .L_80)
	.align		4
.L_80:
        /*01a8*/ 	.word	index@(_Z7SoftmaxPddi)
        /*01ac*/ 	.word	0x00000000


	//----- nvinfo : EIATTR_MIN_STACK_SIZE
	.align		4
.L_81:
        /*01b0*/ 	.byte	0x04, 0x12
        /*01b2*/ 	.short	(.L_83 - .L_82)
	.align		4
.L_82:
        /*01b4*/ 	.word	index@(_Z11ExponentialPdi)
        /*01b8*/ 	.word	0x00000000


	//----- nvinfo : EIATTR_MIN_STACK_SIZE
	.align		4
.L_83:
        /*01bc*/ 	.byte	0x04, 0x12
        /*01be*/ 	.short	(.L_85 - .L_84)
	.align		4
.L_84:
        /*01c0*/ 	.word	index@(_Z7SigmoidPdi)
        /*01c4*/ 	.word	0x00000000


	//----- nvinfo : EIATTR_MIN_STACK_SIZE
	.align		4
.L_85:
        /*01c8*/ 	.byte	0x04, 0x12
        /*01ca*/ 	.short	(.L_87 - .L_86)
	.align		4
.L_86:
        /*01cc*/ 	.word	index@(_Z12UpdateWeightPdS_S_iid)
        /*01d0*/ 	.word	0x00000000


	//----- nvinfo : EIATTR_MIN_STACK_SIZE
	.align		4
.L_87:
        /*01d4*/ 	.byte	0x04, 0x12
        /*01d6*/ 	.short	(.L_89 - .L_88)
	.align		4
.L_88:
        /*01d8*/ 	.word	index@(_Z19GetHiddenLayerDeltaPdS_S_S_i)
        /*01dc*/ 	.word	0x00000000


	//----- nvinfo : EIATTR_MIN_STACK_SIZE
	.align		4
.L_89:
        /*01e0*/ 	.byte	0x04, 0x12
        /*01e2*/ 	.short	(.L_91 - .L_90)
	.align		4
.L_90:
        /*01e4*/ 	.word	index@(_Z19GetOutputLayerDeltaPdS_S_i)
        /*01e8*/ 	.word	0x00000000
.L_91:


//--------------------- .nv.compat                --------------------------
	.section	.nv.compat,"",@"SHT_CUDA_COMPAT_INFO"
	.align	4
        /*0000*/ 	.byte	0x02, 0x09, 0x00, 0x00, 0x02, 0x02, 0x01, 0x00, 0x02, 0x05, 0x05, 0x00, 0x03, 0x07, 0x01, 0x01
        /*0010*/ 	.byte	0x02, 0x03, 0x00, 0x00, 0x02, 0x06, 0x01, 0x00, 0x04, 0x0b, 0x08, 0x00, 0x01, 0x00, 0x00, 0x00
        /*0020*/ 	.byte	0x00, 0x00, 0x00, 0x00


//--------------------- .nv.info._Z5dummyv        --------------------------
	.section	.nv.info._Z5dummyv,"",@"SHT_CUDA_INFO"
	.sectionflags	@""
	.align	4


	//----- nvinfo : EIATTR_CUDA_API_VERSION
	.align		4
        /*0000*/ 	.byte	0x04, 0x37
        /*0002*/ 	.short	(.L_93 - .L_92)
.L_92:
        /*0004*/ 	.word	0x00000082


	//----- nvinfo : EIATTR_SPARSE_MMA_MASK
	.align		4
.L_93:
        /*0008*/ 	.byte	0x03, 0x50
        /*000a*/ 	.short	0x0000


	//----- nvinfo : EIATTR_MAXREG_COUNT
	.align		4
        /*000c*/ 	.byte	0x03, 0x1b
        /*000e*/ 	.short	0x00ff


	//----- nvinfo : EIATTR_MERCURY_ISA_VERSION
	.align		4
        /*0010*/ 	.byte	0x03, 0x5f
        /*0012*/ 	.short	0x0101


	//----- nvinfo : EIATTR_VRC_CTA_INIT_COUNT
	.align		4
        /*0014*/ 	.byte	0x02, 0x4a
	.zero		1
	.zero		1


	//----- nvinfo : EIATTR_EXIT_INSTR_OFFSETS
	.align		4
        /*0018*/ 	.byte	0x04, 0x1c
        /*001a*/ 	.short	(.L_95 - .L_94)


	//   ....[0]....
.L_94:
        /*001c*/ 	.word	0x00000010


	//----- nvinfo : EIATTR_SW_WAR
	.align		4
.L_95:
        /*0020*/ 	.byte	0x04, 0x36
        /*0022*/ 	.short	(.L_97 - .L_96)
.L_96:
        /*0024*/ 	.word	0x00000008
.L_97:


//--------------------- .nv.info._Z12WaituntilOnePiiii --------------------------
	.section	.nv.info._Z12WaituntilOnePiiii,"",@"SHT_CUDA_INFO"
	.sectionflags	@""
	.align	4


	//----- nvinfo : EIATTR_CUDA_API_VERSION
	.align		4
        /*0000*/ 	.byte	0x04, 0x37
        /*0002*/ 	.short	(.L_99 - .L_98)
.L_98:
        /*0004*/ 	.word	0x00000082


	//----- nvinfo : EIATTR_KPARAM_INFO
	.align		4
.L_99:
        /*0008*/ 	.byte	0x04, 0x17
        /*000a*/ 	.short	(.L_101 - .L_100)
.L_100:
        /*000c*/ 	.word	0x00000000
        /*0010*/ 	.short	0x0003
        /*0012*/ 	.short	0x0010
        /*0014*/ 	.byte	0x00, 0xf0, 0x11, 0x00


	//----- nvinfo : EIATTR_KPARAM_INFO
	.align		4
.L_101:
        /*0018*/ 	.byte	0x04, 0x17
        /*001a*/ 	.short	(.L_103 - .L_102)
.L_102:
        /*001c*/ 	.word	0x00000000
        /*0020*/ 	.short	0x0002
        /*0022*/ 	.short	0x000c
        /*0024*/ 	.byte	0x00, 0xf0, 0x11, 0x00


	//----- nvinfo : EIATTR_KPARAM_INFO
	.align		4
.L_103:
        /*0028*/ 	.byte	0x04, 0x17
        /*002a*/ 	.short	(.L_105 - .L_104)
.L_104:
        /*002c*/ 	.word	0x00000000
        /*0030*/ 	.short	0x0001
        /*0032*/ 	.short	0x0008
        /*0034*/ 	.byte	0x00, 0xf0, 0x11, 0x00


	//----- nvinfo : EIATTR_KPARAM_INFO
	.align		4
.L_105:
        /*0038*/ 	.byte	0x04, 0x17
        /*003a*/ 	.short	(.L_107 - .L_106)
.L_106:
        /*003c*/ 	.word	0x00000000
        /*0040*/ 	.short	0x0000
        /*0042*/ 	.short	0x0000
        /*0044*/ 	.byte	0x00, 0xf5, 0x21, 0x00


	//----- nvinfo : EIATTR_SPARSE_MMA_MASK
	.align		4
.L_107:
        /*0048*/ 	.byte	0x03, 0x50
        /*004a*/ 	.short	0x0000


	//----- nvinfo : EIATTR_MAXREG_COUNT
	.align		4
        /*004c*/ 	.byte	0x03, 0x1b
        /*004e*/ 	.short	0x00ff


	//----- nvinfo : EIATTR_EXTERNS
	.align		4
        /*0050*/ 	.byte	0x04, 0x0f
        /*0052*/ 	.short	(.L_109 - .L_108)


	//   ....[0]....
	.align		4
.L_108:
        /*0054*/ 	.word	index@(vprintf)


	//----- nvinfo : EIATTR_MERCURY_ISA_VERSION
	.align		4
.L_109:
        /*0058*/ 	.byte	0x03, 0x5f
        /*005a*/ 	.short	0x0101


	//----- nvinfo : EIATTR_VRC_CTA_INIT_COUNT
	.align		4
        /*005c*/ 	.byte	0x02, 0x4a
	.zero		1
	.zero		1


	//----- nvinfo : EIATTR_SYSCALL_OFFSETS
	.align		4
        /*0060*/ 	.byte	0x04, 0x46
        /*0062*/ 	.short	(.L_111 - .L_110)


	//   ....[0]....
.L_110:
        /*0064*/ 	.word	0x000001a0


	//   ....[1]....
        /*0068*/ 	.word	0x00000210


	//   ....[2]....
        /*006c*/ 	.word	0x000002b0


	//   ....[3]....
        /*0070*/ 	.word	0x000003a0


	//   ....[4]....
        /*0074*/ 	.word	0x00000410


	//   ....[5]....
        /*0078*/ 	.word	0x000004b0


	//----- nvinfo : EIATTR_EXIT_INSTR_OFFSETS
	.align		4
.L_111:
        /*007c*/ 	.byte	0x04, 0x1c
        /*007e*/ 	.short	(.L_113 - .L_112)


	//   ....[0]....
.L_112:
        /*0080*/ 	.word	0x000000a0


	//   ....[1]....
        /*0084*/ 	.word	0x000002f0


	//   ....[2]....
        /*0088*/ 	.word	0x000004f0


	//----- nvinfo : EIATTR_CBANK_PARAM_SIZE
	.align		4
.L_113:
        /*008c*/ 	.byte	0x03, 0x19
        /*008e*/ 	.short	0x0014


	//----- nvinfo : EIATTR_PARAM_CBANK
	.align		4
        /*0090*/ 	.byte	0x04, 0x0a
        /*0092*/ 	.short	(.L_115 - .L_114)
	.align		4
.L_114:
        /*0094*/ 	.word	index@(.nv.constant0._Z12WaituntilOnePiiii)
        /*0098*/ 	.short	0x0380
        /*009a*/ 	.short	0x0014


	//----- nvinfo : EIATTR_SW_WAR
	.align		4
.L_115:
        /*009c*/ 	.byte	0x04, 0x36
        /*009e*/ 	.short	(.L_117 - .L_116)
.L_116:
        /*00a0*/ 	.word	0x00000008
.L_117:


//--------------------- .nv.info._Z13WaituntilZeroPiiii --------------------------
	.section	.nv.info._Z13WaituntilZeroPiiii,"",@"SHT_CUDA_INFO"
	.sectionflags	@""
	.align	4


	//----- nvinfo : EIATTR_CUDA_API_VERSION
	.align		4
        /*0000*/ 	.byte	0x04, 0x37
        /*0002*/ 	.short	(.L_119 - .L_118)
.L_118:
        /*0004*/ 	.word	0x00000082


	//----- nvinfo : EIATTR_KPARAM_INFO
	.align		4
.L_119:
        /*0008*/ 	.byte	0x04, 0x17
        /*000a*/ 	.short	(.L_121 - .L_120)
.L_120:
        /*000c*/ 	.word	0x00000000
        /*0010*/ 	.short	0x0003
        /*0012*/ 	.short	0x0010
        /*0014*/ 	.byte	0x00, 0xf0, 0x11, 0x00


	//----- nvinfo : EIATTR_KPARAM_INFO
	.align		4
.L_121:
        /*0018*/ 	.byte	0x04, 0x17
        /*001a*/ 	.short	(.L_123 - .L_122)
.L_122:
        /*001c*/ 	.word	0x00000000
        /*0020*/ 	.short	0x0002
        /*0022*/ 	.short	0x000c
        /*0024*/ 	.byte	0x00, 0xf0, 0x11, 0x00


	//----- nvinfo : EIATTR_KPARAM_INFO
	.align		4
.L_123:
        /*0028*/ 	.byte	0x04, 0x17
        /*002a*/ 	.short	(.L_125 - .L_124)
.L_124:
        /*002c*/ 	.word	0x00000000
        /*0030*/ 	.short	0x0001
        /*0032*/ 	.short	0x0008
        /*0034*/ 	.byte	0x00, 0xf0, 0x11, 0x00


	//----- nvinfo : EIATTR_KPARAM_INFO
	.align		4
.L_125:
        /*0038*/ 	.byte	0x04, 0x17
        /*003a*/ 	.short	(.L_127 - .L_126)
.L_126:
        /*003c*/ 	.word	0x00000000
        /*0040*/ 	.short	0x0000
        /*0042*/ 	.short	0x0000
        /*0044*/ 	.byte	0x00, 0xf5, 0x21, 0x00


	//----- nvinfo : EIATTR_SPARSE_MMA_MASK
	.align		4
.L_127:
        /*0048*/ 	.byte	0x03, 0x50
        /*004a*/ 	.short	0x0000


	//----- nvinfo : EIATTR_MAXREG_COUNT
	.align		4
        /*004c*/ 	.byte	0x03, 0x1b
        /*004e*/ 	.short	0x00ff


	//----- nvinfo : EIATTR_EXTERNS
	.align		4
        /*0050*/ 	.byte	0x04, 0x0f
        /*0052*/ 	.short	(.L_129 - .L_128)


	//   ....[0]....
	.align		4
.L_128:
        /*0054*/ 	.word	index@(vprintf)


	//----- nvinfo : EIATTR_MERCURY_ISA_VERSION
	.align		4
.L_129:
        /*0058*/ 	.byte	0x03, 0x5f
        /*005a*/ 	.short	0x0101


	//----- nvinfo : EIATTR_VRC_CTA_INIT_COUNT
	.align		4
        /*005c*/ 	.byte	0x02, 0x4a
	.zero		1
	.zero		1


	//----- nvinfo : EIATTR_SYSCALL_OFFSETS
	.align		4
        /*0060*/ 	.byte	0x04, 0x46
        /*0062*/ 	.short	(.L_131 - .L_130)


	//   ....[0]....
.L_130:
        /*0064*/ 	.word	0x000001a0


	//   ....[1]....
        /*0068*/ 	.word	0x00000210


	//   ....[2]....
        /*006c*/ 	.word	0x000002b0


	//   ....[3]....
        /*0070*/ 	.word	0x000003a0


	//   ....[4]....
        /*0074*/ 	.word	0x00000410


	//   ....[5]....
        /*0078*/ 	.word	0x000004b0


	//----- nvinfo : EIATTR_EXIT_INSTR_OFFSETS
	.align		4
.L_131:
        /*007c*/ 	.byte	0x04, 0x1c
        /*007e*/ 	.short	(.L_133 - .L_132)


	//   ....[0]....
.L_132:
        /*0080*/ 	.word	0x000000a0


	//   ....[1]....
        /*0084*/ 	.word	0x000002f0


	//   ....[2]....
        /*0088*/ 	.word	0x000004f0


	//----- nvinfo : EIATTR_CBANK_PARAM_SIZE
	.align		4
.L_133:
        /*008c*/ 	.byte	0x03, 0x19
        /*008e*/ 	.short	0x0014


	//----- nvinfo : EIATTR_PARAM_CBANK
	.align		4
        /*0090*/ 	.byte	0x04, 0x0a
        /*0092*/ 	.short	(.L_135 - .L_134)
	.align		4
.L_134:
        /*0094*/ 	.word	index@(.nv.constant0._Z13WaituntilZeroPiiii)
        /*0098*/ 	.short	0x0380
        /*009a*/ 	.short	0x0014


	//----- nvinfo : EIATTR_SW_WAR
	.align		4
.L_135:
        /*009c*/ 	.byte	0x04, 0x36
        /*009e*/ 	.short	(.L_137 - .L_136)
.L_136:
        /*00a0*/ 	.word	0x00000008
.L_137:


//--------------------- .nv.info._Z7PrintBwii     --------------------------
	.section	.nv.info._Z7PrintBwii,"",@"SHT_CUDA_INFO"
	.sectionflags	@""
	.align	4


	//----- nvinfo : EIATTR_CUDA_API_VERSION
	.align		4
        /*0000*/ 	.byte	0x04, 0x37
        /*0002*/ 	.short	(.L_139 - .L_138)
.L_138:
        /*0004*/ 	.word	0x00000082


	//----- nvinfo : EIATTR_KPARAM_INFO
	.align		4
.L_139:
        /*0008*/ 	.byte	0x04, 0x17
        /*000a*/ 	.short	(.L_141 - .L_140)
.L_140:
        /*000c*/ 	.word	0x00000000
        /*0010*/ 	.short	0x0001
        /*0012*/ 	.short	0x0004
        /*0014*/ 	.byte	0x00, 0xf0, 0x11, 0x00


	//----- nvinfo : EIATTR_KPARAM_INFO
	.align		4
.L_141:
        /*0018*/ 	.byte	0x04, 0x17
        /*001a*/ 	.short	(.L_143 - .L_142)
.L_142:
        /*001c*/ 	.word	0x00000000
        /*0020*/ 	.short	0x0000
        /*0022*/ 	.short	0x0000
        /*0024*/ 	.byte	0x00, 0xf0, 0x11, 0x00


	//----- nvinfo : EIATTR_SPARSE_MMA_MASK
	.align		4
.L_143:
        /*0028*/ 	.byte	0x03, 0x50
        /*002a*/ 	.short	0x0000


	//----- nvinfo : EIATTR_MAXREG_COUNT
	.align		4
        /*002c*/ 	.byte	0x03, 0x1b
        /*002e*/ 	.short	0x00ff


	//----- nvinfo : EIATTR_EXTERNS
	.align		4
        /*0030*/ 	.byte	0x04, 0x0f
        /*0032*/ 	.short	(.L_145 - .L_144)


	//   ....[0]....
	.align		4
.L_144:
        /*0034*/ 	.word	index@(vprintf)


	//----- nvinfo : EIATTR_MERCURY_ISA_VERSION
	.align		4
.L_145:
        /*0038*/ 	.byte	0x03, 0x5f
        /*003a*/ 	.short	0x0101


	//----- nvinfo : EIATTR_VRC_CTA_INIT_COUNT
	.align		4
        /*003c*/ 	.byte	0x02, 0x4a
	.zero		1
	.zero		1


	//----- nvinfo : EIATTR_SYSCALL_OFFSETS
	.align		4
        /*0040*/ 	.byte	0x04, 0x46
        /*0042*/ 	.short	(.L_147 - .L_146)


	//   ....[0]....
.L_146:
        /*0044*/ 	.word	0x000000e0


	//----- nvinfo : EIATTR_EXIT_INSTR_OFFSETS
	.align		4
.L_147:
        /*0048*/ 	.byte	0x04, 0x1c
        /*004a*/ 	.short	(.L_149 - .L_148)


	//   ....[0]....
.L_148:
        /*004c*/ 	.word	0x000000f0


	//----- nvinfo : EIATTR_CBANK_PARAM_SIZE
	.align		4
.L_149:
        /*0050*/ 	.byte	0x03, 0x19
        /*0052*/ 	.short	0x0008


	//----- nvinfo : EIATTR_PARAM_CBANK
	.align		4
        /*0054*/ 	.byte	0x04, 0x0a
        /*0056*/ 	.short	(.L_151 - .L_150)
	.align		4
.L_150:
        /*0058*/ 	.word	index@(.nv.constant0._Z7PrintBwii)
        /*005c*/ 	.short	0x0380
        /*005e*/ 	.short	0x0008


	//----- nvinfo : EIATTR_SW_WAR
	.align		4
.L_151:
        /*0060*/ 	.byte	0x04, 0x36
        /*0062*/ 	.short	(.L_153 - .L_152)
.L_152:
        /*0064*/ 	.word	0x00000008
.L_153:


//--------------------- .nv.info._Z7PrintFwii     --------------------------
	.section	.nv.info._Z7PrintFwii,"",@"SHT_CUDA_INFO"
	.sectionflags	@""
	.align	4


	//----- nvinfo : EIATTR_CUDA_API_VERSION
	.align		4
        /*0000*/ 	.byte	0x04, 0x37
        /*0002*/ 	.short	(.L_155 - .L_154)
.L_154:
        /*0004*/ 	.word	0x00000082


	//----- nvinfo : EIATTR_KPARAM_INFO
	.align		4
.L_155:
        /*0008*/ 	.byte	0x04, 0x17
        /*000a*/ 	.short	(.L_157 - .L_156)
.L_156:
        /*000c*/ 	.word	0x00000000
        /*0010*/ 	.short	0x0001
        /*0012*/ 	.short	0x0004
        /*0014*/ 	.byte	0x00, 0xf0, 0x11, 0x00


	//----- nvinfo : EIATTR_KPARAM_INFO
	.align		4
.L_157:
        /*0018*/ 	.byte	0x04, 0x17
        /*001a*/ 	.short	(.L_159 - .L_158)
.L_158:
        /*001c*/ 	.word	0x00000000
        /*0020*/ 	.short	0x0000
        /*0022*/ 	.short	0x0000
        /*0024*/ 	.byte	0x00, 0xf0, 0x11, 0x00


	//----- nvinfo : EIATTR_SPARSE_MMA_MASK
	.align		4
.L_159:
        /*0028*/ 	.byte	0x03, 0x50
        /*002a*/ 	.short	0x0000


	//----- nvinfo : EIATTR_MAXREG_COUNT
	.align		4
        /*002c*/ 	.byte	0x03, 0x1b
        /*002e*/ 	.short	0x00ff


	//----- nvinfo : EIATTR_EXTERNS
	.align		4
        /*0030*/ 	.byte	0x04, 0x0f
        /*0032*/ 	.short	(.L_161 - .L_160)


	//   ....[0]....
	.align		4
.L_160:
        /*0034*/ 	.word	index@(vprintf)


	//----- nvinfo : EIATTR_MERCURY_ISA_VERSION
	.align		4
.L_161:
        /*0038*/ 	.byte	0x03, 0x5f
        /*003a*/ 	.short	0x0101


	//----- nvinfo : EIATTR_VRC_CTA_INIT_COUNT
	.align		4
        /*003c*/ 	.byte	0x02, 0x4a
	.zero		1
	.zero		1


	//----- nvinfo : EIATTR_SYSCALL_OFFSETS
	.align		4
        /*0040*/ 	.byte	0x04, 0x46
        /*0042*/ 	.short	(.L_163 - .L_162)


	//   ....[0]....
.L_162:
        /*0044*/ 	.word	0x000000e0


	//----- nvinfo : EIATTR_EXIT_INSTR_OFFSETS
	.align		4
.L_163:
        /*0048*/ 	.byte	0x04, 0x1c
        /*004a*/ 	.short	(.L_165 - .L_164)


	//   ....[0]....
.L_164:
        /*004c*/ 	.word	0x000000f0


	//----- nvinfo : EIATTR_CBANK_PARAM_SIZE
	.align		4
.L_165:
        /*0050*/ 	.byte	0x03, 0x19
        /*0052*/ 	.short	0x0008


	//----- nvinfo : EIATTR_PARAM_CBANK
	.align		4
        /*0054*/ 	.byte	0x04, 0x0a
        /*0056*/ 	.short	(.L_167 - .L_166)
	.align		4
.L_166:
        /*0058*/ 	.word	index@(.nv.constant0._Z7PrintFwii)
        /*005c*/ 	.short	0x0380
        /*005e*/ 	.short	0x0008


	//----- nvinfo : EIATTR_SW_WAR
	.align		4
.L_167:
        /*0060*/ 	.byte	0x04, 0x36
        /*0062*/ 	.short	(.L_169 - .L_168)
.L_168:
        /*0064*/ 	.word	0x00000008
.L_169:


//--------------------- .nv.info._Z8PrintintPiii  --------------------------
	.section	.nv.info._Z8PrintintPiii,"",@"SHT_CUDA_INFO"
	.sectionflags	@""
	.align	4


	//----- nvinfo : EIATTR_CUDA_API_VERSION
	.align		4
        /*0000*/ 	.byte	0x04, 0x37
        /*0002*/ 	.short	(.L_171 - .L_170)
.L_170:
        /*0004*/ 	.word	0x00000082


	//----- nvinfo : EIATTR_KPARAM_INFO
	.align		4
.L_171:
        /*0008*/ 	.byte	0x04, 0x17
        /*000a*/ 	.short	(.L_173 - .L_172)
.L_172:
        /*000c*/ 	.word	0x00000000
        /*0010*/ 	.short	0x0002
        /*0012*/ 	.short	0x000c
        /*0014*/ 	.byte	0x00, 0xf0, 0x11, 0x00


	//----- nvinfo : EIATTR_KPARAM_INFO
	.align		4
.L_173:
        /*0018*/ 	.byte	0x04, 0x17
        /*001a*/ 	.short	(.L_175 - .L_174)
.L_174:
        /*001c*/ 	.word	0x00000000
        /*0020*/ 	.short	0x0001
        /*0022*/ 	.short	0x0008
        /*0024*/ 	.byte	0x00, 0xf0, 0x11, 0x00


	//----- nvinfo : EIATTR_KPARAM_INFO
	.align		4
.L_175:
        /*0028*/ 	.byte	0x04, 0x17
        /*002a*/ 	.short	(.L_177 - .L_176)
.L_176:
        /*002c*/ 	.word	0x00000000
        /*0030*/ 	.short	0x0000
        /*0032*/ 	.short	0x0000
        /*0034*/ 	.byte	0x00, 0xf5, 0x21, 0x00


	//----- nvinfo : EIATTR_SPARSE_MMA_MASK
	.align		4
.L_177:
        /*0038*/ 	.byte	0x03, 0x50
        /*003a*/ 	.short	0x0000


	//----- nvinfo : EIATTR_MAXREG_COUNT
	.align		4
        /*003c*/ 	.byte	0x03, 0x1b
        /*003e*/ 	.short	0x00ff


	//----- nvinfo : EIATTR_EXTERNS
	.align		4
        /*0040*/ 	.byte	0x04, 0x0f
        /*0042*/ 	.short	(.L_179 - .L_178)


	//   ....[0]....
	.align		4
.L_178:
        /*0044*/ 	.word	index@(vprintf)


	//----- nvinfo : EIATTR_MERCURY_ISA_VERSION
	.align		4
.L_179:
        /*0048*/ 	.byte	0x03, 0x5f
        /*004a*/ 	.short	0x0101


	//----- nvinfo : EIATTR_VRC_CTA_INIT_COUNT
	.align		4
        /*004c*/ 	.byte	0x02, 0x4a
	.zero		1
	.zero		1


	//----- nvinfo : EIATTR_SYSCALL_OFFSETS
	.align		4
        /*0050*/ 	.byte	0x04, 0x46
        /*0052*/ 	.short	(.L_181 - .L_180)


	//   ....[0]....
.L_180:
        /*0054*/ 	.word	0x00000100


	//   ....[1]....
        /*0058*/ 	.word	0x00000300


	//   ....[2]....
        /*005c*/ 	.word	0x000003c0


	//   ....[3]....
        /*0060*/ 	.word	0x00000480


	//   ....[4]....
        /*0064*/ 	.word	0x00000540


	//   ....[5]....
        /*0068*/ 	.word	0x00000600


	//   ....[6]....
        /*006c*/ 	.word	0x000006c0


	//   ....[7]....
        /*0070*/ 	.word	0x00000780


	//   ....[8]....
        /*0074*/ 	.word	0x00000840


	//   ....[9]....
        /*0078*/ 	.word	0x00000900


	//   ....[10]....
        /*007c*/ 	.word	0x000009c0


	//   ....[11]....
        /*0080*/ 	.word	0x00000a80


	//   ....[12]....
        /*0084*/ 	.word	0x00000b40


	//   ....[13]....
        /*0088*/ 	.word	0x00000c00


	//   ....[14]....
        /*008c*/ 	.word	0x00000cc0


	//   ....[15]....
        /*0090*/ 	.word	0x00000d80


	//   ....[16]....
        /*0094*/ 	.word	0x00000e40


	//   ....[17]....
        /*0098*/ 	.word	0x00000ff0


	//   ....[18]....
        /*009c*/ 	.word	0x000010b0


	//   ....[19]....
        /*00a0*/ 	.word	0x00001170


	//   ....[20]....
        /*00a4*/ 	.word	0x00001230


	//   ....[21]....
        /*00a8*/ 	.word	0x000012f0


	//   ....[22]....
        /*00ac*/ 	.word	0x000013b0


	//   ....[23]....
        /*00b0*/ 	.word	0x00001470


	//   ....[24]....
        /*00b4*/ 	.word	0x00001530


	//   ....[25]....
        /*00b8*/ 	.word	0x00001690


	//   ....[26]....
        /*00bc*/ 	.word	0x00001750


	//   ....[27]....
        /*00c0*/ 	.word	0x00001810


	//   ....[28]....
        /*00c4*/ 	.word	0x000018d0


	//   ....[29]....
        /*00c8*/ 	.word	0x00001a30


	//   ....[30]....
        /*00cc*/ 	.word	0x00001b00


	//----- nvinfo : EIATTR_EXIT_INSTR_OFFSETS
	.align		4
.L_181:
        /*00d0*/ 	.byte	0x04, 0x1c
        /*00d2*/ 	.short	(.L_183 - .L_182)


	//   ....[0]....
.L_182:
        /*00d4*/ 	.word	0x00001b10


	//----- nvinfo : EIATTR_CRS_STACK_SIZE
	.align		4
.L_183:
        /*00d8*/ 	.byte	0x04, 0x1e
        /*00da*/ 	.short	(.L_185 - .L_184)
.L_184:
        /*00dc*/ 	.word	0x00000000


	//----- nvinfo : EIATTR_CBANK_PARAM_SIZE
	.align		4
.L_185:
        /*00e0*/ 	.byte	0x03, 0x19
        /*00e2*/ 	.short	0x0010


	//----- nvinfo : EIATTR_PARAM_CBANK
	.align		4
        /*00e4*/ 	.byte	0x04, 0x0a
        /*00e6*/ 	.short	(.L_187 - .L_186)
	.align		4
.L_186:
        /*00e8*/ 	.word	index@(.nv.constant0._Z8PrintintPiii)
        /*00ec*/ 	.short	0x0380
        /*00ee*/ 	.short	0x0010


	//----- nvinfo : EIATTR_SW_WAR
	.align		4
.L_187:
        /*00f0*/ 	.byte	0x04, 0x36
        /*00f2*/ 	.short	(.L_189 - .L_188)
.L_188:
        /*00f4*/ 	.word	0x00000008
.L_189:


//--------------------- .nv.info._Z5PrintPdi      --------------------------
	.section	.nv.info._Z5PrintPdi,"",@"SHT_CUDA_INFO"
	.sectionflags	@""
	.align	4


	//----- nvinfo : EIATTR_CUDA_API_VERSION
	.align		4
        /*0000*/ 	.byte	0x04, 0x37
        /*0002*/ 	.short	(.L_191 - .L_190)
.L_190:
        /*0004*/ 	.word	0x00000082


	//----- nvinfo : EIATTR_KPARAM_INFO
	.align		4
.L_191:
        /*0008*/ 	.byte	0x04, 0x17
        /*000a*/ 	.short	(.L_193 - .L_192)
.L_192:
        /*000c*/ 	.word	0x00000000
        /*0010*/ 	.short	0x0001
        /*0012*/ 	.short	0x0008
        /*0014*/ 	.byte	0x00, 0xf0, 0x11, 0x00


	//----- nvinfo : EIATTR_KPARAM_INFO
	.align		4
.L_193:
        /*0018*/ 	.byte	0x04, 0x17
        /*001a*/ 	.short	(.L_195 - .L_194)
.L_194:
        /*001c*/ 	.word	0x00000000
        /*0020*/ 	.short	0x0000
        /*0022*/ 	.short	0x0000
        /*0024*/ 	.byte	0x00, 0xf5, 0x21, 0x00


	//----- nvinfo : EIATTR_SPARSE_MMA_MASK
	.align		4
.L_195:
        /*0028*/ 	.byte	0x03, 0x50
        /*002a*/ 	.short	0x0000


	//----- nvinfo : EIATTR_MAXREG_COUNT
	.align		4
        /*002c*/ 	.byte	0x03, 0x1b
        /*002e*/ 	.short	0x00ff


	//----- nvinfo : EIATTR_EXTERNS
	.align		4
        /*0030*/ 	.byte	0x04, 0x0f
        /*0032*/ 	.short	(.L_197 - .L_196)


	//   ....[0]....
	.align		4
.L_196:
        /*0034*/ 	.word	index@(vprintf)


	//----- nvinfo : EIATTR_MERCURY_ISA_VERSION
	.align		4
.L_197:
        /*0038*/ 	.byte	0x03, 0x5f
        /*003a*/ 	.short	0x0101


	//----- nvinfo : EIATTR_VRC_CTA_INIT_COUNT
	.align		4
        /*003c*/ 	.byte	0x02, 0x4a
	.zero		1
	.zero		1


	//----- nvinfo : EIATTR_SYSCALL_OFFSETS
	.align		4
        /*0040*/ 	.byte	0x04, 0x46
        /*0042*/ 	.short	(.L_199 - .L_198)


	//   ....[0]....
.L_198:
        /*0044*/ 	.word	0x00000250


	//   ....[1]....
        /*0048*/ 	.word	0x000002f0


	//   ....[2]....
        /*004c*/ 	.word	0x00000390


	//   ....[3]....
        /*0050*/ 	.word	0x00000430


	//   ....[4]....
        /*0054*/ 	.word	0x000004d0


	//   ....[5]....
        /*0058*/ 	.word	0x00000570


	//   ....[6]....
        /*005c*/ 	.word	0x00000610


	//   ....[7]....
        /*0060*/ 	.word	0x000006b0


	//   ....[8]....
        /*0064*/ 	.word	0x00000750


	//   ....[9]....
        /*0068*/ 	.word	0x000007f0


	//   ....[10]....
        /*006c*/ 	.word	0x00000890


	//   ....[11]....
        /*0070*/ 	.word	0x00000930


	//   ....[12]....
        /*0074*/ 	.word	0x000009d0


	//   ....[13]....
        /*0078*/ 	.word	0x00000a70


	//   ....[14]....
        /*007c*/ 	.word	0x00000b10


	//   ....[15]....
        /*0080*/ 	.word	0x00000bb0


	//   ....[16]....
        /*0084*/ 	.word	0x00000d40


	//   ....[17]....
        /*0088*/ 	.word	0x00000de0


	//   ....[18]....
        /*008c*/ 	.word	0x00000e80


	//   ....[19]....
        /*0090*/ 	.word	0x00000f20


	//   ....[20]....
        /*0094*/ 	.word	0x00000fc0


	//   ....[21]....
        /*0098*/ 	.word	0x00001060


	//   ....[22]....
        /*009c*/ 	.word	0x00001100


	//   ....[23]....
        /*00a0*/ 	.word	0x000011a0


	//   ....[24]....
        /*00a4*/ 	.word	0x000012e0


	//   ....[25]....
        /*00a8*/ 	.word	0x00001380


	//   ....[26]....
        /*00ac*/ 	.word	0x00001420


	//   ....[27]....
        /*00b0*/ 	.word	0x000014c0


	//   ....[28]....
        /*00b4*/ 	.word	0x00001620


	//   ....[29]....
        /*00b8*/ 	.word	0x000016f0


	//----- nvinfo : EIATTR_EXIT_INSTR_OFFSETS
	.align		4
.L_199:
        /*00bc*/ 	.byte	0x04, 0x1c
        /*00be*/ 	.short	(.L_201 - .L_200)


	//   ....[0]....
.L_200:
        /*00c0*/ 	.word	0x00001700


	//----- nvinfo : EIATTR_CRS_STACK_SIZE
	.align		4
.L_201:
        /*00c4*/ 	.byte	0x04, 0x1e
        /*00c6*/ 	.short	(.L_203 - .L_202)
.L_202:
        /*00c8*/ 	.word	0x00000000


	//----- nvinfo : EIATTR_CBANK_PARAM_SIZE
	.align		4
.L_203:
        /*00cc*/ 	.byte	0x03, 0x19
        /*00ce*/ 	.short	0x000c


	//----- nvinfo : EIATTR_PARAM_CBANK
	.align		4
        /*00d0*/ 	.byte	0x04, 0x0a
        /*00d2*/ 	.short	(.L_205 - .L_204)
	.align		4
.L_204:
        /*00d4*/ 	.word	index@(.nv.constant0._Z5PrintPdi)
        /*00d8*/ 	.short	0x0380
        /*00da*/ 	.short	0x000c


	//----- nvinfo : EIATTR_SW_WAR
	.align		4
.L_205:
        /*00dc*/ 	.byte	0x04, 0x36
        /*00de*/ 	.short	(.L_207 - .L_206)
.L_206:
        /*00e0*/ 	.word	0x00000008
.L_207:


//--------------------- .nv.info._Z7SoftmaxPddi   --------------------------
	.section	.nv.info._Z7SoftmaxPddi,"",@"SHT_CUDA_INFO"
	.sectionflags	@""
	.align	4


	//----- nvinfo : EIATTR_CUDA_API_VERSION
	.align		4
        /*0000*/ 	.byte	0x04, 0x37
        /*0002*/ 	.short	(.L_209 - .L_208)
.L_208:
        /*0004*/ 	.word	0x00000082


	//----- nvinfo : EIATTR_KPARAM_INFO
	.align		4
.L_209:
        /*0008*/ 	.byte	0x04, 0x17
        /*000a*/ 	.short	(.L_211 - .L_210)
.L_210:
        /*000c*/ 	.word	0x00000000
        /*0010*/ 	.short	0x0002
        /*0012*/ 	.short	0x0010
        /*0014*/ 	.byte	0x00, 0xf0, 0x11, 0x00


	//----- nvinfo : EIATTR_KPARAM_INFO
	.align		4
.L_211:
        /*0018*/ 	.byte	0x04, 0x17
        /*001a*/ 	.short	(.L_213 - .L_212)
.L_212:
        /*001c*/ 	.word	0x00000000
        /*0020*/ 	.short	0x0001
        /*0022*/ 	.short	0x0008
        /*0024*/ 	.byte	0x00, 0xf0, 0x21, 0x00


	//----- nvinfo : EIATTR_KPARAM_INFO
	.align		4
.L_213:
        /*0028*/ 	.byte	0x04, 0x17
        /*002a*/ 	.short	(.L_215 - .L_214)
.L_214:
        /*002c*/ 	.word	0x00000000
        /*0030*/ 	.short	0x0000
        /*0032*/ 	.short	0x0000
        /*0034*/ 	.byte	0x00, 0xf5, 0x21, 0x00


	//----- nvinfo : EIATTR_SPARSE_MMA_MASK
	.align		4
.L_215:
        /*0038*/ 	.byte	0x03, 0x50
        /*003a*/ 	.short	0x0000


	//----- nvinfo : EIATTR_MAXREG_COUNT
	.align		4
        /*003c*/ 	.byte	0x03, 0x1b
        /*003e*/ 	.short	0x00ff


	//----- nvinfo : EIATTR_MERCURY_ISA_VERSION
	.align		4
        /*0040*/ 	.byte	0x03, 0x5f
        /*0042*/ 	.short	0x0101


	//----- nvinfo : EIATTR_VRC_CTA_INIT_COUNT
	.align		4
        /*0044*/ 	.byte	0x02, 0x4a
	.zero		1
	.zero		1


	//----- nvinfo : EIATTR_EXIT_INSTR_OFFSETS
	.align		4
        /*0048*/ 	.byte	0x04, 0x1c
        /*004a*/ 	.short	(.L_217 - .L_216)


	//   ....[0]....
.L_216:
        /*004c*/ 	.word	0x00000070


	//   ....[1]....
        /*0050*/ 	.word	0x00000230


	//----- nvinfo : EIATTR_CRS_STACK_SIZE
	.align		4
.L_217:
        /*0054*/ 	.byte	0x04, 0x1e
        /*0056*/ 	.short	(.L_219 - .L_218)
.L_218:
        /*0058*/ 	.word	0x00000000


	//----- nvinfo : EIATTR_CBANK_PARAM_SIZE
	.align		4
.L_219:
        /*005c*/ 	.byte	0x03, 0x19
        /*005e*/ 	.short	0x0014


	//----- nvinfo : EIATTR_PARAM_CBANK
	.align		4
        /*0060*/ 	.byte	0x04, 0x0a
        /*0062*/ 	.short	(.L_221 - .L_220)
	.align		4
.L_220:
        /*0064*/ 	.word	index@(.nv.constant0._Z7SoftmaxPddi)
        /*0068*/ 	.short	0x0380
        /*006a*/ 	.short	0x0014


	//----- nvinfo : EIATTR_SW_WAR
	.align		4
.L_221:
        /*006c*/ 	.byte	0x04, 0x36
        /*006e*/ 	.short	(.L_223 - .L_222)
.L_222:
        /*0070*/ 	.word	0x00000008
.L_223:


//--------------------- .nv.info._Z11ExponentialPdi --------------------------
	.section	.nv.info._Z11ExponentialPdi,"",@"SHT_CUDA_INFO"
	.sectionflags	@""
	.align	4


	//----- nvinfo : EIATTR_CUDA_API_VERSION
	.align		4
        /*0000*/ 	.byte	0x04, 0x37
        /*0002*/ 	.short	(.L_225 - .L_224)
.L_224:
        /*0004*/ 	.word	0x00000082


	//----- nvinfo : EIATTR_KPARAM_INFO
	.align		4
.L_225:
        /*0008*/ 	.byte	0x04, 0x17
        /*000a*/ 	.short	(.L_227 - .L_226)
.L_226:
        /*000c*/ 	.word	0x00000000
        /*0010*/ 	.short	0x0001
        /*0012*/ 	.short	0x0008
        /*0014*/ 	.byte	0x00, 0xf0, 0x11, 0x00


	//----- nvinfo : EIATTR_KPARAM_INFO
	.align		4
.L_227:
        /*0018*/ 	.byte	0x04, 0x17
        /*001a*/ 	.short	(.L_229 - .L_228)
.L_228:
        /*001c*/ 	.word	0x00000000
        /*0020*/ 	.short	0x0000
        /*0022*/ 	.short	0x0000
        /*0024*/ 	.byte	0x00, 0xf5, 0x21, 0x00


	//----- nvinfo : EIATTR_SPARSE_MMA_MASK
	.align		4
.L_229:
        /*0028*/ 	.byte	0x03, 0x50
        /*002a*/ 	.short	0x0000


	//----- nvinfo : EIATTR_MAXREG_COUNT
	.align		4
        /*002c*/ 	.byte	0x03, 0x1b
        /*002e*/ 	.short	0x00ff


	//----- nvinfo : EIATTR_MERCURY_ISA_VERSION
	.align		4
        /*0030*/ 	.byte	0x03, 0x5f
        /*0032*/ 	.short	0x0101


	//----- nvinfo : EIATTR_VRC_CTA_INIT_COUNT
	.align		4
        /*0034*/ 	.byte	0x02, 0x4a
	.zero		1
	.zero		1


	//----- nvinfo : EIATTR_EXIT_INSTR_OFFSETS
	.align		4
        /*0038*/ 	.byte	0x04, 0x1c
        /*003a*/ 	.short	(.L_231 - .L_230)


	//   ....[0]....
.L_230:
        /*003c*/ 	.word	0x000004b0


	//   ....[1]....
        /*0040*/ 	.word	0x000004e0


	//----- nvinfo : EIATTR_CRS_STACK_SIZE
	.align		4
.L_231:
        /*0044*/ 	.byte	0x04, 0x1e
        /*0046*/ 	.short	(.L_233 - .L_232)
.L_232:
        /*0048*/ 	.word	0x00000000


	//----- nvinfo : EIATTR_CBANK_PARAM_SIZE
	.align		4
.L_233:
        /*004c*/ 	.byte	0x03, 0x19
        /*004e*/ 	.short	0x000c


	//----- nvinfo : EIATTR_PARAM_CBANK
	.align		4
        /*0050*/ 	.byte	0x04, 0x0a
        /*0052*/ 	.short	(.L_235 - .L_234)
	.align		4
.L_234:
        /*0054*/ 	.word	index@(.nv.constant0._Z11ExponentialPdi)
        /*0058*/ 	.short	0x0380
        /*005a*/ 	.short	0x000c


	//----- nvinfo : EIATTR_SW_WAR
	.align		4
.L_235:
        /*005c*/ 	.byte	0x04, 0x36
        /*005e*/ 	.short	(.L_237 - .L_236)
.L_236:
        /*0060*/ 	.word	0x00000008
.L_237:


//--------------------- .nv.info._Z7SigmoidPdi    --------------------------
	.section	.nv.info._Z7SigmoidPdi,"",@"SHT_CUDA_INFO"
	.sectionflags	@""
	.align	4


	//----- nvinfo : EIATTR_CUDA_API_VERSION
	.align		4
        /*0000*/ 	.byte	0x04, 0x37
        /*0002*/ 	.short	(.L_239 - .L_238)
.L_238:
        /*0004*/ 	.word	0x00000082


	//----- nvinfo : EIATTR_KPARAM_INFO
	.align		4
.L_239:
        /*0008*/ 	.byte	0x04, 0x17
        /*000a*/ 	.short	(.L_241 - .L_240)
.L_240:
        /*000c*/ 	.word	0x00000000
        /*0010*/ 	.short	0x0001
        /*0012*/ 	.short	0x0008
        /*0014*/ 	.byte	0x00, 0xf0, 0x11, 0x00


	//----- nvinfo : EIATTR_KPARAM_INFO
	.align		4
.L_241:
        /*0018*/ 	.byte	0x04, 0x17
        /*001a*/ 	.short	(.L_243 - .L_242)
.L_242:
        /*001c*/ 	.word	0x00000000
        /*0020*/ 	.short	0x0000
        /*0022*/ 	.short	0x0000
        /*0024*/ 	.byte	0x00, 0xf5, 0x21, 0x00


	//----- nvinfo : EIATTR_SPARSE_MMA_MASK
	.align		4
.L_243:
        /*0028*/ 	.byte	0x03, 0x50
        /*002a*/ 	.short	0x0000


	//----- nvinfo : EIATTR_MAXREG_COUNT
	.align		4
        /*002c*/ 	.byte	0x03, 0x1b
        /*002e*/ 	.short	0x00ff


	//----- nvinfo : EIATTR_MERCURY_ISA_VERSION
	.align		4
        /*0030*/ 	.byte	0x03, 0x5f
        /*0032*/ 	.short	0x0101


	//----- nvinfo : EIATTR_VRC_CTA_INIT_COUNT
	.align		4
        /*0034*/ 	.byte	0x02, 0x4a
	.zero		1
	.zero		1


	//----- nvinfo : EIATTR_EXIT_INSTR_OFFSETS
	.align		4
        /*0038*/ 	.byte	0x04, 0x1c
        /*003a*/ 	.short	(.L_245 - .L_244)


	//   ....[0]....
.L_244:
        /*003c*/ 	.word	0x000005c0


	//   ....[1]....
        /*0040*/ 	.word	0x00000610


	//----- nvinfo : EIATTR_CRS_STACK_SIZE
	.align		4
.L_245:
        /*0044*/ 	.byte	0x04, 0x1e
        /*0046*/ 	.short	(.L_247 - .L_246)
.L_246:
        /*0048*/ 	.word	0x00000000


	//----- nvinfo : EIATTR_CBANK_PARAM_SIZE
	.align		4
.L_247:
        /*004c*/ 	.byte	0x03, 0x19
        /*004e*/ 	.short	0x000c


	//----- nvinfo : EIATTR_PARAM_CBANK
	.align		4
        /*0050*/ 	.byte	0x04, 0x0a
        /*0052*/ 	.short	(.L_249 - .L_248)
	.align		4
.L_248:
        /*0054*/ 	.word	index@(.nv.constant0._Z7SigmoidPdi)
        /*0058*/ 	.short	0x0380
        /*005a*/ 	.short	0x000c


	//----- nvinfo : EIATTR_SW_WAR
	.align		4
.L_249:
        /*005c*/ 	.byte	0x04, 0x36
        /*005e*/ 	.short	(.L_251 - .L_250)
.L_250:
        /*0060*/ 	.word	0x00000008
.L_251:


//--------------------- .nv.info._Z12UpdateWeightPdS_S_iid --------------------------
	.section	.nv.info._Z12UpdateWeightPdS_S_iid,"",@"SHT_CUDA_INFO"
	.sectionflags	@""
	.align	4


	//----- nvinfo : EIATTR_CUDA_API_VERSION
	.align		4
        /*0000*/ 	.byte	0x04, 0x37
        /*0002*/ 	.short	(.L_253 - .L_252)
.L_252:
        /*0004*/ 	.word	0x00000082


	//----- nvinfo : EIATTR_KPARAM_INFO
	.align		4
.L_253:
        /*0008*/ 	.byte	0x04, 0x17
        /*000a*/ 	.short	(.L_255 - .L_254)
.L_254:
        /*000c*/ 	.word	0x00000000
        /*0010*/ 	.short	0x0005
        /*0012*/ 	.short	0x0020
        /*0014*/ 	.byte	0x00, 0xf0, 0x21, 0x00


	//----- nvinfo : EIATTR_KPARAM_INFO
	.align		4
.L_255:
        /*0018*/ 	.byte	0x04, 0x17
        /*001a*/ 	.short	(.L_257 - .L_256)
.L_256:
        /*001c*/ 	.word	0x00000000
        /*0020*/ 	.short	0x0004
        /*0022*/ 	.short	0x001c
        /*0024*/ 	.byte	0x00, 0xf0, 0x11, 0x00


	//----- nvinfo : EIATTR_KPARAM_INFO
	.align		4
.L_257:
        /*0028*/ 	.byte	0x04, 0x17
        /*002a*/ 	.short	(.L_259 - .L_258)
.L_258:
        /*002c*/ 	.word	0x00000000
        /*0030*/ 	.short	0x0003
        /*0032*/ 	.short	0x0018
        /*0034*/ 	.byte	0x00, 0xf0, 0x11, 0x00


	//----- nvinfo : EIATTR_KPARAM_INFO
	.align		4
.L_259:
        /*0038*/ 	.byte	0x04, 0x17
        /*003a*/ 	.short	(.L_261 - .L_260)
.L_260:
        /*003c*/ 	.word	0x00000000
        /*0040*/ 	.short	0x0002
        /*0042*/ 	.short	0x0010
        /*0044*/ 	.byte	0x00, 0xf5, 0x21, 0x00


	//----- nvinfo : EIATTR_KPARAM_INFO
	.align		4
.L_261:
        /*0048*/ 	.byte	0x04, 0x17
        /*004a*/ 	.short	(.L_263 - .L_262)
.L_262:
        /*004c*/ 	.word	0x00000000
        /*0050*/ 	.short	0x0001
        /*0052*/ 	.short	0x0008
        /*0054*/ 	.byte	0x00, 0xf5, 0x21, 0x00


	//----- nvinfo : EIATTR_KPARAM_INFO
	.align		4
.L_263:
        /*0058*/ 	.byte	0x04, 0x17
        /*005a*/ 	.short	(.L_265 - .L_264)
.L_264:
        /*005c*/ 	.word	0x00000000
        /*0060*/ 	.short	0x0000
        /*0062*/ 	.short	0x0000
        /*0064*/ 	.byte	0x00, 0xf5, 0x21, 0x00


	//----- nvinfo : EIATTR_SPARSE_MMA_MASK
	.align		4
.L_265:
        /*0068*/ 	.byte	0x03, 0x50
        /*006a*/ 	.short	0x0000


	//----- nvinfo : EIATTR_MAXREG_COUNT
	.align		4
        /*006c*/ 	.byte	0x03, 0x1b
        /*006e*/ 	.short	0x00ff


	//----- nvinfo : EIATTR_MERCURY_ISA_VERSION
	.align		4
        /*0070*/ 	.byte	0x03, 0x5f
        /*0072*/ 	.short	0x0101


	//----- nvinfo : EIATTR_VRC_CTA_INIT_COUNT
	.align		4
        /*0074*/ 	.byte	0x02, 0x4a
	.zero		1
	.zero		1


	//----- nvinfo : EIATTR_EXIT_INSTR_OFFSETS
	.align		4
        /*0078*/ 	.byte	0x04, 0x1c
        /*007a*/ 	.short	(.L_267 - .L_266)


	//   ....[0]....
.L_266:
        /*007c*/ 	.word	0x00000070


	//   ....[1]....
        /*0080*/ 	.word	0x00000300


	//----- nvinfo : EIATTR_CBANK_PARAM_SIZE
	.align		4
.L_267:
        /*0084*/ 	.byte	0x03, 0x19
        /*0086*/ 	.short	0x0028


	//----- nvinfo : EIATTR_PARAM_CBANK
	.align		4
        /*0088*/ 	.byte	0x04, 0x0a
        /*008a*/ 	.short	(.L_269 - .L_268)
	.align		4
.L_268:
        /*008c*/ 	.word	index@(.nv.constant0._Z12UpdateWeightPdS_S_iid)
        /*0090*/ 	.short	0x0380
        /*0092*/ 	.short	0x0028


	//----- nvinfo : EIATTR_SW_WAR
	.align		4
.L_269:
        /*0094*/ 	.byte	0x04, 0x36
        /*0096*/ 	.short	(.L_271 - .L_270)
.L_270:
        /*0098*/ 	.word	0x00000008
.L_271:


//--------------------- .nv.info._Z19GetHiddenLayerDeltaPdS_S_S_i --------------------------
	.section	.nv.info._Z19GetHiddenLayerDeltaPdS_S_S_i,"",@"SHT_CUDA_INFO"
	.sectionflags	@""
	.align	4


	//----- nvinfo : EIATTR_CUDA_API_VERSION
	.align		4
        /*0000*/ 	.byte	0x04, 0x37
        /*0002*/ 	.short	(.L_273 - .L_272)
.L_272:
        /*0004*/ 	.word	0x00000082


	//----- nvinfo : EIATTR_KPARAM_INFO
	.align		4
.L_273:
        /*0008*/ 	.byte	0x04, 0x17
        /*000a*/ 	.short	(.L_275 - .L_274)
.L_274:
        /*000c*/ 	.word	0x00000000
        /*0010*/ 	.short	0x0004
        /*0012*/ 	.short	0x0020
        /*0014*/ 	.byte	0x00, 0xf0, 0x11, 0x00


	//----- nvinfo : EIATTR_KPARAM_INFO
	.align		4
.L_275:
        /*0018*/ 	.byte	0x04, 0x17
        /*001a*/ 	.short	(.L_277 - .L_276)
.L_276:
        /*001c*/ 	.word	0x00000000
        /*0020*/ 	.short	0x0003
        /*0022*/ 	.short	0x0018
        /*0024*/ 	.byte	0x00, 0xf5, 0x21, 0x00


	//----- nvinfo : EIATTR_KPARAM_INFO
	.align		4
.L_277:
        /*0028*/ 	.byte	0x04, 0x17
        /*002a*/ 	.short	(.L_279 - .L_278)
.L_278:
        /*002c*/ 	.word	0x00000000
        /*0030*/ 	.short	0x0002
        /*0032*/ 	.short	0x0010
        /*0034*/ 	.byte	0x00, 0xf5, 0x21, 0x00


	//----- nvinfo : EIATTR_KPARAM_INFO
	.align		4
.L_279:
        /*0038*/ 	.byte	0x04, 0x17
        /*003a*/ 	.short	(.L_281 - .L_280)
.L_280:
        /*003c*/ 	.word	0x00000000
        /*0040*/ 	.short	0x0001
        /*0042*/ 	.short	0x0008
        /*0044*/ 	.byte	0x00, 0xf5, 0x21, 0x00


	//----- nvinfo : EIATTR_KPARAM_INFO
	.align		4
.L_281:
        /*0048*/ 	.byte	0x04, 0x17
        /*004a*/ 	.short	(.L_283 - .L_282)
.L_282:
        /*004c*/ 	.word	0x00000000
        /*0050*/ 	.short	0x0000
        /*0052*/ 	.short	0x0000
        /*0054*/ 	.byte	0x00, 0xf5, 0x21, 0x00


	//----- nvinfo : EIATTR_SPARSE_MMA_MASK
	.align		4
.L_283:
        /*0058*/ 	.byte	0x03, 0x50
        /*005a*/ 	.short	0x0000


	//----- nvinfo : EIATTR_MAXREG_COUNT
	.align		4
        /*005c*/ 	.byte	0x03, 0x1b
        /*005e*/ 	.short	0x00ff


	//----- nvinfo : EIATTR_MERCURY_ISA_VERSION
	.align		4
        /*0060*/ 	.byte	0x03, 0x5f
        /*0062*/ 	.short	0x0101


	//----- nvinfo : EIATTR_VRC_CTA_INIT_COUNT
	.align		4
        /*0064*/ 	.byte	0x02, 0x4a
	.zero		1
	.zero		1


	//----- nvinfo : EIATTR_EXIT_INSTR_OFFSETS
	.align		4
        /*0068*/ 	.byte	0x04, 0x1c
        /*006a*/ 	.short	(.L_285 - .L_284)


	//   ....[0]....
.L_284:
        /*006c*/ 	.word	0x00000070


	//   ....[1]....
        /*0070*/ 	.word	0x00000190


	//----- nvinfo : EIATTR_CBANK_PARAM_SIZE
	.align		4
.L_285:
        /*0074*/ 	.byte	0x03, 0x19
        /*0076*/ 	.short	0x0024


	//----- nvinfo : EIATTR_PARAM_CBANK
	.align		4
        /*0078*/ 	.byte	0x04, 0x0a
        /*007a*/ 	.short	(.L_287 - .L_286)
	.align		4
.L_286:
        /*007c*/ 	.word	index@(.nv.constant0._Z19GetHiddenLayerDeltaPdS_S_S_i)
        /*0080*/ 	.short	0x0380
        /*0082*/ 	.short	0x0024


	//----- nvinfo : EIATTR_SW_WAR
	.align		4
.L_287:
        /*0084*/ 	.byte	0x04, 0x36
        /*0086*/ 	.short	(.L_289 - .L_288)
.L_288:
        /*0088*/ 	.word	0x00000008
.L_289:


//--------------------- .nv.info._Z19GetOutputLayerDeltaPdS_S_i --------------------------
	.section	.nv.info._Z19GetOutputLayerDeltaPdS_S_i,"",@"SHT_CUDA_INFO"
	.sectionflags	@""
	.align	4


	//----- nvinfo : EIATTR_CUDA_API_VERSION
	.align		4
        /*0000*/ 	.byte	0x04, 0x37
        /*0002*/ 	.short	(.L_291 - .L_290)
.L_290:
        /*0004*/ 	.word	0x00000082


	//----- nvinfo : EIATTR_KPARAM_INFO
	.align		4
.L_291:
        /*0008*/ 	.byte	0x04, 0x17
        /*000a*/ 	.short	(.L_293 - .L_292)
.L_292:
        /*000c*/ 	.word	0x00000000
        /*0010*/ 	.short	0x0003
        /*0012*/ 	.short	0x0018
        /*0014*/ 	.byte	0x00, 0xf0, 0x11, 0x00


	//----- nvinfo : EIATTR_KPARAM_INFO
	.align		4
.L_293:
        /*0018*/ 	.byte	0x04, 0x17
        /*001a*/ 	.short	(.L_295 - .L_294)
.L_294:
        /*001c*/ 	.word	0x00000000
        /*0020*/ 	.short	0x0002
        /*0022*/ 	.short	0x0010
        /*0024*/ 	.byte	0x00, 0xf5, 0x21, 0x00


	//----- nvinfo : EIATTR_KPARAM_INFO
	.align		4
.L_295:
        /*0028*/ 	.byte	0x04, 0x17
        /*002a*/ 	.short	(.L_297 - .L_296)
.L_296:
        /*002c*/ 	.word	0x00000000
        /*0030*/ 	.short	0x0001
        /*0032*/ 	.short	0x0008
        /*0034*/ 	.byte	0x00, 0xf5, 0x21, 0x00


	//----- nvinfo : EIATTR_KPARAM_INFO
	.align		4
.L_297:
        /*0038*/ 	.byte	0x04, 0x17
        /*003a*/ 	.short	(.L_299 - .L_298)
.L_298:
        /*003c*/ 	.word	0x00000000
        /*0040*/ 	.short	0x0000
        /*0042*/ 	.short	0x0000
        /*0044*/ 	.byte	0x00, 0xf5, 0x21, 0x00


	//----- nvinfo : EIATTR_SPARSE_MMA_MASK
	.align		4
.L_299:
        /*0048*/ 	.byte	0x03, 0x50
        /*004a*/ 	.short	0x0000


	//----- nvinfo : EIATTR_MAXREG_COUNT
	.align		4
        /*004c*/ 	.byte	0x03, 0x1b
        /*004e*/ 	.short	0x00ff


	//----- nvinfo : EIATTR_MERCURY_ISA_VERSION
	.align		4
        /*0050*/ 	.byte	0x03, 0x5f
        /*0052*/ 	.short	0x0101


	//----- nvinfo : EIATTR_VRC_CTA_INIT_COUNT
	.align		4
        /*0054*/ 	.byte	0x02, 0x4a
	.zero		1
	.zero		1


	//----- nvinfo : EIATTR_EXIT_INSTR_OFFSETS
	.align		4
        /*0058*/ 	.byte	0x04, 0x1c
        /*005a*/ 	.short	(.L_301 - .L_300)


	//   ....[0]....
.L_300:
        /*005c*/ 	.word	0x00000070


	//   ....[1]....
        /*0060*/ 	.word	0x00000150


	//   ....[2]....
        /*0064*/ 	.word	0x000001d0


	//----- nvinfo : EIATTR_CRS_STACK_SIZE
	.align		4
.L_301:
        /*0068*/ 	.byte	0x04, 0x1e
        /*006a*/ 	.short	(.L_303 - .L_302)
.L_302:
        /*006c*/ 	.word	0x00000000


	//----- nvinfo : EIATTR_CBANK_PARAM_SIZE
	.align		4
.L_303:
        /*0070*/ 	.byte	0x03, 0x19
        /*0072*/ 	.short	0x001c


	//----- nvinfo : EIATTR_PARAM_CBANK
	.align		4
        /*0074*/ 	.byte	0x04, 0x0a
        /*0076*/ 	.short	(.L_305 - .L_304)
	.align		4
.L_304:
        /*0078*/ 	.word	index@(.nv.constant0._Z19GetOutputLayerDeltaPdS_S_i)
        /*007c*/ 	.short	0x0380
        /*007e*/ 	.short	0x001c


	//----- nvinfo : EIATTR_SW_WAR
	.align		4
.L_305:
        /*0080*/ 	.byte	0x04, 0x36
        /*0082*/ 	.short	(.L_307 - .L_306)
.L_306:
        /*0084*/ 	.word	0x00000008
.L_307:


//--------------------- .nv.callgraph             --------------------------
	.section	.nv.callgraph,"",@"SHT_CUDA_CALLGRAPH"
	.align	4
	.sectionentsize	8
	.align		4
        /*0000*/ 	.word	0x00000000
	.align		4
        /*0004*/ 	.word	0xffffffff
	.align		4
        /*0008*/ 	.word	index@(_Z12WaituntilOnePiiii)
	.align		4
        /*000c*/ 	.word	index@(vprintf)
	.align		4
        /*0010*/ 	.word	index@(_Z13WaituntilZeroPiiii)
	.align		4
        /*0014*/ 	.word	index@(vprintf)
	.align		4
        /*0018*/ 	.word	index@(_Z7PrintBwii)
	.align		4
        /*001c*/ 	.word	index@(vprintf)
	.align		4
        /*0020*/ 	.word	index@(_Z7PrintFwii)
	.align		4
        /*0024*/ 	.word	index@(vprintf)
	.align		4
        /*0028*/ 	.word	index@(_Z8PrintintPiii)
	.align		4
        /*002c*/ 	.word	index@(vprintf)
	.align		4
        /*0030*/ 	.word	index@(_Z5PrintPdi)
	.align		4
        /*0034*/ 	.word	index@(vprintf)
	.align		4
        /*0038*/ 	.word	0x00000000
	.align		4
        /*003c*/ 	.word	0xfffffffe
	.align		4
        /*0040*/ 	.word	0x00000000
	.align		4
        /*0044*/ 	.word	0xfffffffd
	.align		4
        /*0048*/ 	.word	0x00000000
	.align		4
        /*004c*/ 	.word	0xfffffffc


//--------------------- .nv.constant4             --------------------------
	.section	.nv.constant4,"a",@progbits
	.align	8
	.align		8
.nv.constant4:
        /*0000*/ 	.dword	$str
	.align		8
        /*0008*/ 	.dword	$str$1
	.align		8
        /*0010*/ 	.dword	$str$2
	.align		8
        /*0018*/ 	.dword	$str$3
	.align		8
        /*0020*/ 	.dword	$str$4
	.align		8
        /*0028*/ 	.dword	$str$5
	.align		8
        /*0030*/ 	.dword	$str$6
	.align		8
        /*0038*/ 	.dword	$str$7
	.align		8
        /*0040*/ 	.dword	$str$8
	.align		8
        /*0048*/ 	.dword	$str$9
	.align		8
        /*0050*/ 	.dword	vprintf


//--------------------- .text._Z5dummyv           --------------------------
	.section	.text._Z5dummyv,"ax",@progbits
	.align	128
        .global         _Z5dummyv
        .type           _Z5dummyv,@function
        .size           _Z5dummyv,(.L_x_130 - _Z5dummyv)
        .other          _Z5dummyv,@"STO_CUDA_ENTRY STV_DEFAULT"
_Z5dummyv:
.text._Z5dummyv:
[----:B------:R-:W-:Y:S01]  /*0000*/  LDC R1, c[0x0][0x37c] ;  /* 0x0000df00ff017b82 */ /* 0x000fe20000000800 */
[----:B------:R-:W-:Y:S05]  /*0010*/  EXIT ;  /* 0x000000000000794d */ /* 0x000fea0003800000 */
.L_x_0:
[----:B------:R-:W-:-:S00]  /*0020*/  BRA `(.L_x_0) ;  /* 0xfffffffc00fc7947 */ /* 0x000fc0000383ffff */
[----:B------:R-:W-:-:S00]  /*0030*/  NOP ;  /* 0x0000000000007918 */ /* 0x000fc00000000000 */
        /* <DEDUP_REMOVED lines=12> */
.L_x_130:


//--------------------- .text._Z12WaituntilOnePiiii --------------------------
	.section	.text._Z12WaituntilOnePiiii,"ax",@progbits
	.align	128
        .global         _Z12WaituntilOnePiiii
        .type           _Z12WaituntilOnePiiii,@function
        .size           _Z12WaituntilOnePiiii,(.L_x_131 - _Z12WaituntilOnePiiii)
        .other          _Z12WaituntilOnePiiii,@"STO_CUDA_ENTRY STV_DEFAULT"
_Z12WaituntilOnePiiii:
.text._Z12WaituntilOnePiiii:
[----:B------:R-:W0:Y:S08]  /*0000*/  LDC R1, c[0x0][0x37c] ;  /* 0x0000df00ff017b82 */ /* 0x000e300000000800 */
[----:B------:R-:W1:Y:S01]  /*0010*/  LDC R3, c[0x0][0x388] ;  /* 0x0000e200ff037b82 */ /* 0x000e620000000800 */
[----:B------:R-:W2:Y:S01]  /*0020*/  LDCU.64 UR36, c[0x0][0x358] ;  /* 0x00006b00ff2477ac */ /* 0x000ea20008000a00 */
[----:B0-----:R-:W-:-:S06]  /*0030*/  VIADD R1, R1, 0xfffffff8 ;  /* 0xfffffff801017836 */ /* 0x001fcc0000000000 */
[----:B------:R-:W1:Y:S02]  /*0040*/  LDC.64 R16, c[0x0][0x380] ;  /* 0x0000e000ff107b82 */ /* 0x000e640000000a00 */
[----:B-1----:R-:W-:-:S05]  /*0050*/  IMAD.WIDE R16, R3, 0x4, R16 ;  /* 0x0000000403107825 */ /* 0x002fca00078e0210 */
[----:B--2---:R-:W2:Y:S01]  /*0060*/  LDG.E R0, desc[UR36][R16.64] ;  /* 0x0000002410007981 */ /* 0x004ea2000c1e1900 */
[----:B------:R-:W0:Y:S02]  /*0070*/  LDCU UR4, c[0x0][0x2f8] ;  /* 0x00005f00ff0477ac */ /* 0x000e240008000800 */
[----:B0-----:R-:W-:Y:S02]  /*0080*/  IADD3 R18, P1, PT, R1, UR4, RZ ;  /* 0x0000000401127c10 */ /* 0x001fe4000ff3e0ff */
[----:B--2---:R-:W-:-:S13]  /*0090*/  ISETP.NE.AND P0, PT, R0, RZ, PT ;  /* 0x000000ff0000720c */ /* 0x004fda0003f05270 */
[----:B------:R-:W-:Y:S05]  /*00a0*/  @P0 EXIT ;  /* 0x000000000000094d */ /* 0x000fea0003800000 */
[----:B------:R-:W0:Y:S01]  /*00b0*/  LDCU UR5, c[0x0][0x390] ;  /* 0x00007200ff0577ac */ /* 0x000e220008000800 */
[----:B------:R-:W1:Y:S01]  /*00c0*/  LDCU UR4, c[0x0][0x2fc] ;  /* 0x00005f80ff0477ac */ /* 0x000e620008000800 */
[----:B0-----:R-:W-:Y:S01]  /*00d0*/  UISETP.NE.AND UP0, UPT, UR5, 0x1, UPT ;  /* 0x000000010500788c */ /* 0x001fe2000bf05270 */
[----:B-1----:R-:W-:-:S08]  /*00e0*/  IMAD.X R2, RZ, RZ, UR4, P1 ;  /* 0x00000004ff027e24 */ /* 0x002fd000088e06ff */
[----:B------:R-:W-:Y:S05]  /*00f0*/  BRA.U !UP0, `(.L_x_1) ;  /* 0x0000000108807547 */ /* 0x000fea000b800000 */
.L_x_5:
[----:B------:R-:W0:Y:S01]  /*0100*/  LDC R0, c[0x0][0x38c] ;  /* 0x0000e300ff007b82 */ /* 0x000e220000000800 */
[----:B------:R-:W-:Y:S01]  /*0110*/  MOV R19, 0x50 ;  /* 0x0000005000137802 */ /* 0x000fe20000000f00 */
[----:B------:R-:W1:Y:S01]  /*0120*/  LDCU.64 UR4, c[0x4][0x30] ;  /* 0x01000600ff0477ac */ /* 0x000e620008000a00 */
[----:B------:R-:W-:Y:S02]  /*0130*/  IMAD.MOV.U32 R6, RZ, RZ, R18 ;  /* 0x000000ffff067224 */ /* 0x000fe400078e0012 */
[----:B------:R-:W-:-:S03]  /*0140*/  IMAD.MOV.U32 R7, RZ, RZ, R2 ;  /* 0x000000ffff077224 */ /* 0x000fc600078e0002 */
[----:B------:R2:W3:Y:S01]  /*0150*/  LDC.64 R8, c[0x4][R19] ;  /* 0x0100000013087b82 */ /* 0x0004e20000000a00 */
[----:B-1----:R-:W-:Y:S01]  /*0160*/  IMAD.U32 R4, RZ, RZ, UR4 ;  /* 0x00000004ff047e24 */ /* 0x002fe2000f8e00ff */
[----:B------:R-:W-:Y:S01]  /*0170*/  MOV R5, UR5 ;  /* 0x0000000500057c02 */ /* 0x000fe20008000f00 */
[----:B0-----:R2:W-:Y:S06]  /*0180*/  STL [R1], R0 ;  /* 0x0000000001007387 */ /* 0x0015ec0000100800 */
[----:B------:R-:W-:-:S07]  /*0190*/  LEPC R20, `(.L_x_2) ;  /* 0x000000001014794e */ /* 0x000fce0000000000 */
[----:B--23--:R-:W-:Y:S05]  /*01a0*/  CALL.ABS.NOINC R8 ;  /* 0x0000000008007343 */ /* 0x00cfea0003c00000 */
.L_x_2:
[----:B------:R0:W1:Y:S01]  /*01b0*/  LDC.64 R8, c[0x4][R19] ;  /* 0x0100000013087b82 */ /* 0x0000620000000a00 */
[----:B------:R-:W2:Y:S01]  /*01c0*/  LDCU.64 UR4, c[0x4][0x40] ;  /* 0x01000800ff0477ac */ /* 0x000ea20008000a00 */
[----:B------:R-:W-:Y:S01]  /*01d0*/  CS2R R6, SRZ ;  /* 0x0000000000067805 */ /* 0x000fe2000001ff00 */
[----:B--2---:R-:W-:Y:S01]  /*01e0*/  IMAD.U32 R4, RZ, RZ, UR4 ;  /* 0x00000004ff047e24 */ /* 0x004fe2000f8e00ff */
[----:B0-----:R-:W-:-:S07]  /*01f0*/  MOV R5, UR5 ;  /* 0x0000000500057c02 */ /* 0x001fce0008000f00 */
[----:B------:R-:W-:-:S07]  /*0200*/  LEPC R20, `(.L_x_3) ;  /* 0x000000001014794e */ /* 0x000fce0000000000 */
[----:B-1----:R-:W-:Y:S05]  /*0210*/  CALL.ABS.NOINC R8 ;  /* 0x0000000008007343 */ /* 0x002fea0003c00000 */
.L_x_3:
[----:B------:R-:W2:Y:S01]  /*0220*/  LDG.E R0, desc[UR36][R16.64] ;  /* 0x0000002410007981 */ /* 0x000ea2000c1e1900 */
[----:B------:R0:W1:Y:S01]  /*0230*/  LDC.64 R8, c[0x4][R19] ;  /* 0x0100000013087b82 */ /* 0x0000620000000a00 */
[----:B------:R-:W3:Y:S01]  /*0240*/  LDCU.64 UR4, c[0x4][0x48] ;  /* 0x01000900ff0477ac */ /* 0x000ee20008000a00 */
[----:B------:R-:W-:Y:S01]  /*0250*/  IMAD.MOV.U32 R6, RZ, RZ, R18 ;  /* 0x000000ffff067224 */ /* 0x000fe200078e0012 */
[----:B------:R-:W-:Y:S01]  /*0260*/  MOV R7, R2 ;  /* 0x0000000200077202 */ /* 0x000fe20000000f00 */
[----:B---3--:R-:W-:Y:S02]  /*0270*/  IMAD.U32 R4, RZ, RZ, UR4 ;  /* 0x00000004ff047e24 */ /* 0x008fe4000f8e00ff */
[----:B------:R-:W-:Y:S01]  /*0280*/  IMAD.U32 R5, RZ, RZ, UR5 ;  /* 0x00000005ff057e24 */ /* 0x000fe2000f8e00ff */
[----:B-12---:R0:W-:Y:S06]  /*0290*/  STL [R1], R0 ;  /* 0x0000000001007387 */ /* 0x0061ec0000100800 */
[----:B------:R-:W-:-:S07]  /*02a0*/  LEPC R20, `(.L_x_4) ;  /* 0x000000001014794e */ /* 0x000fce0000000000 */
[----:B0-----:R-:W-:Y:S05]  /*02b0*/  CALL.ABS.NOINC R8 ;  /* 0x0000000008007343 */ /* 0x001fea0003c00000 */
.L_x_4:
[----:B------:R-:W2:Y:S02]  /*02c0*/  LDG.E R0, desc[UR36][R16.64] ;  /* 0x0000002410007981 */ /* 0x000ea4000c1e1900 */
[----:B--2---:R-:W-:-:S13]  /*02d0*/  ISETP.NE.AND P0, PT, R0, RZ, PT ;  /* 0x000000ff0000720c */ /* 0x004fda0003f05270 */
[----:B------:R-:W-:Y:S05]  /*02e0*/  @!P0 BRA `(.L_x_5) ;  /* 0xfffffffc00848947 */ /* 0x000fea000383ffff */
[----:B------:R-:W-:Y:S05]  /*02f0*/  EXIT ;  /* 0x000000000000794d */ /* 0x000fea0003800000 */
.L_x_1:
[----:B------:R-:W0:Y:S01]  /*0300*/  LDC R0, c[0x0][0x38c] ;  /* 0x0000e300ff007b82 */ /* 0x000e220000000800 */
[----:B------:R-:W-:Y:S01]  /*0310*/  MOV R19, 0x50 ;  /* 0x0000005000137802 */ /* 0x000fe20000000f00 */
[----:B------:R-:W1:Y:S01]  /*0320*/  LDCU.64 UR4, c[0x4][0x30] ;  /* 0x01000600ff0477ac */ /* 0x000e620008000a00 */
[----:B------:R-:W-:Y:S01]  /*0330*/  MOV R6, R18 ;  /* 0x0000001200067202 */ /* 0x000fe20000000f00 */
[----:B------:R-:W-:-:S04]  /*0340*/  IMAD.MOV.U32 R7, RZ, RZ, R2 ;  /* 0x000000ffff077224 */ /* 0x000fc800078e0002 */
[----:B------:R2:W3:Y:S01]  /*0350*/  LDC.64 R8, c[0x4][R19] ;  /* 0x0100000013087b82 */ /* 0x0004e20000000a00 */
[----:B-1----:R-:W-:Y:S02]  /*0360*/  IMAD.U32 R4, RZ, RZ, UR4 ;  /* 0x00000004ff047e24 */ /* 0x002fe4000f8e00ff */
[----:B------:R-:W-:Y:S01]  /*0370*/  IMAD.U32 R5, RZ, RZ, UR5 ;  /* 0x00000005ff057e24 */ /* 0x000fe2000f8e00ff */
[----:B0-----:R2:W-:Y:S06]  /*0380*/  STL [R1], R0 ;  /* 0x0000000001007387 */ /* 0x0015ec0000100800 */
[----:B------:R-:W-:-:S07]  /*0390*/  LEPC R20, `(.L_x_6) ;  /* 0x000000001014794e */ /* 0x000fce0000000000 */
[----:B--23--:R-:W-:Y:S05]  /*03a0*/  CALL.ABS.NOINC R8 ;  /* 0x0000000008007343 */ /* 0x00cfea0003c00000 */
.L_x_6:
[----:B------:R0:W1:Y:S01]  /*03b0*/  LDC.64 R8, c[0x4][R19] ;  /* 0x0100000013087b82 */ /* 0x0000620000000a00 */
[----:B------:R-:W2:Y:S01]  /*03c0*/  LDCU.64 UR4, c[0x4][0x38] ;  /* 0x01000700ff0477ac */ /* 0x000ea20008000a00 */
[----:B------:R-:W-:Y:S01]  /*03d0*/  CS2R R6, SRZ ;  /* 0x0000000000067805 */ /* 0x000fe2000001ff00 */
[----:B--2---:R-:W-:Y:S01]  /*03e0*/  IMAD.U32 R4, RZ, RZ, UR4 ;  /* 0x00000004ff047e24 */ /* 0x004fe2000f8e00ff */
[----:B0-----:R-:W-:-:S07]  /*03f0*/  MOV R5, UR5 ;  /* 0x0000000500057c02 */ /* 0x001fce0008000f00 */
[----:B------:R-:W-:-:S07]  /*0400*/  LEPC R20, `(.L_x_7) ;  /* 0x000000001014794e */ /* 0x000fce0000000000 */
[----:B-1----:R-:W-:Y:S05]  /*0410*/  CALL.ABS.NOINC R8 ;  /* 0x0000000008007343 */ /* 0x002fea0003c00000 */
.L_x_7:
[----:B------:R-:W2:Y:S01]  /*0420*/  LDG.E R0, desc[UR36][R16.64] ;  /* 0x0000002410007981 */ /* 0x000ea2000c1e1900 */
[----:B------:R0:W1:Y:S01]  /*0430*/  LDC.64 R8, c[0x4][R19] ;  /* 0x0100000013087b82 */ /* 0x0000620000000a00 */
[----:B------:R-:W3:Y:S01]  /*0440*/  LDCU.64 UR4, c[0x4][0x48] ;  /* 0x01000900ff0477ac */ /* 0x000ee20008000a00 */
[----:B------:R-:W-:Y:S01]  /*0450*/  MOV R6, R18 ;  /* 0x0000001200067202 */ /* 0x000fe20000000f00 */
[----:B------:R-:W-:Y:S02]  /*0460*/  IMAD.MOV.U32 R7, RZ, RZ, R2 ;  /* 0x000000ffff077224 */ /* 0x000fe400078e0002 */
[----:B---3--:R-:W-:Y:S02]  /*0470*/  IMAD.U32 R4, RZ, RZ, UR4 ;  /* 0x00000004ff047e24 */ /* 0x008fe4000f8e00ff */
[----:B------:R-:W-:Y:S01]  /*0480*/  IMAD.U32 R5, RZ, RZ, UR5 ;  /* 0x00000005ff057e24 */ /* 0x000fe2000f8e00ff */
[----:B-12---:R0:W-:Y:S06]  /*0490*/  STL [R1], R0 ;  /* 0x0000000001007387 */ /* 0x0061ec0000100800 */
[----:B------:R-:W-:-:S07]  /*04a0*/  LEPC R20, `(.L_x_8) ;  /* 0x000000001014794e */ /* 0x000fce0000000000 */
[----:B0-----:R-:W-:Y:S05]  /*04b0*/  CALL.ABS.NOINC R8 ;  /* 0x0000000008007343 */ /* 0x001fea0003c00000 */
.L_x_8:
[----:B------:R-:W2:Y:S02]  /*04c0*/  LDG.E R0, desc[UR36][R16.64] ;  /* 0x0000002410007981 */ /* 0x000ea4000c1e1900 */
[----:B--2---:R-:W-:-:S13]  /*04d0*/  ISETP.NE.AND P0, PT, R0, RZ, PT ;  /* 0x000000ff0000720c */ /* 0x004fda0003f05270 */
[----:B------:R-:W-:Y:S05]  /*04e0*/  @!P0 BRA `(.L_x_1) ;  /* 0xfffffffc00848947 */ /* 0x000fea000383ffff */
[----:B------:R-:W-:Y:S05]  /*04f0*/  EXIT ;  /* 0x000000000000794d */ /* 0x000fea0003800000 */
.L_x_9:
        /* <DEDUP_REMOVED lines=16> */
.L_x_131:


//--------------------- .text._Z13WaituntilZeroPiiii --------------------------
	.section	.text._Z13WaituntilZeroPiiii,"ax",@progbits
	.align	128
        .global         _Z13WaituntilZeroPiiii
        .type           _Z13WaituntilZeroPiiii,@function
        .size           _Z13WaituntilZeroPiiii,(.L_x_132 - _Z13WaituntilZeroPiiii)
        .other          _Z13WaituntilZeroPiiii,@"STO_CUDA_ENTRY STV_DEFAULT"
_Z13WaituntilZeroPiiii:
.text._Z13WaituntilZeroPiiii:
        /* <DEDUP_REMOVED lines=9> */
[----:B--2---:R-:W-:-:S13]  /*0090*/  ISETP.NE.AND P0, PT, R0, 0x1, PT ;  /* 0x000000010000780c */ /* 0x004fda0003f05270 */
[----:B------:R-:W-:Y:S05]  /*00a0*/  @P0 EXIT ;  /* 0x000000000000094d */ /* 0x000fea0003800000 */
[----:B------:R-:W0:Y:S01]  /*00b0*/  LDCU UR5, c[0x0][0x390] ;  /* 0x00007200ff0577ac */ /* 0x000e220008000800 */
[----:B------:R-:W1:Y:S01]  /*00c0*/  LDCU UR4, c[0x0][0x2fc] ;  /* 0x00005f80ff0477ac */ /* 0x000e620008000800 */
[----:B0-----:R-:W-:Y:S01]  /*00d0*/  UISETP.NE.AND UP0, UPT, UR5, 0x1, UPT ;  /* 0x000000010500788c */ /* 0x001fe2000bf05270 */
[----:B-1----:R-:W-:-:S08]  /*00e0*/  IMAD.X R2, RZ, RZ, UR4, P1 ;  /* 0x00000004ff027e24 */ /* 0x002fd000088e06ff */
[----:B------:R-:W-:Y:S05]  /*00f0*/  BRA.U !UP0, `(.L_x_10) ;  /* 0x0000000108807547 */ /* 0x000fea000b800000 */
.L_x_14:
        /* <DEDUP_REMOVED lines=11> */
.L_x_11:
[----:B------:R0:W1:Y:S01]  /*01b0*/  LDC.64 R8, c[0x4][R19] ;  /* 0x0100000013087b82 */ /* 0x0000620000000a00 */
[----:B------:R-:W2:Y:S01]  /*01c0*/  LDCU.64 UR4, c[0x4][0x40] ;  /* 0x01000800ff0477ac */ /* 0x000ea20008000a00 */
[----:B------:R-:W-:Y:S01]  /*01d0*/  CS2R R6, SRZ ;  /* 0x0000000000067805 */ /* 0x000fe2000001ff00 */
[----:B--2---:R-:W-:Y:S01]  /*01e0*/  IMAD.U32 R4, RZ, RZ, UR4 ;  /* 0x00000004ff047e24 */ /* 0x004fe2000f8e00ff */
[----:B0-----:R-:W-:-:S07]  /*01f0*/  MOV R5, UR5 ;  /* 0x0000000500057c02 */ /* 0x001fce0008000f00 */
[----:B------:R-:W-:-:S07]  /*0200*/  LEPC R20, `(.L_x_12) ;  /* 0x000000001014794e */ /* 0x000fce0000000000 */
[----:B-1----:R-:W-:Y:S05]  /*0210*/  CALL.ABS.NOINC R8 ;  /* 0x0000000008007343 */ /* 0x002fea0003c00000 */
.L_x_12:
        /* <DEDUP_REMOVED lines=10> */
.L_x_13:
[----:B------:R-:W2:Y:S02]  /*02c0*/  LDG.E R0, desc[UR36][R16.64] ;  /* 0x0000002410007981 */ /* 0x000ea4000c1e1900 */
[----:B--2---:R-:W-:-:S13]  /*02d0*/  ISETP.NE.AND P0, PT, R0, 0x1, PT ;  /* 0x000000010000780c */ /* 0x004fda0003f05270 */
[----:B------:R-:W-:Y:S05]  /*02e0*/  @!P0 BRA `(.L_x_14) ;  /* 0xfffffffc00848947 */ /* 0x000fea000383ffff */
[----:B------:R-:W-:Y:S05]  /*02f0*/  EXIT ;  /* 0x000000000000794d */ /* 0x000fea0003800000 */
.L_x_10:
        /* <DEDUP_REMOVED lines=11> */
.L_x_15:
[----:B------:R0:W1:Y:S01]  /*03b0*/  LDC.64 R8, c[0x4][R19] ;  /* 0x0100000013087b82 */ /* 0x0000620000000a00 */
[----:B------:R-:W2:Y:S01]  /*03c0*/  LDCU.64 UR4, c[0x4][0x38] ;  /* 0x01000700ff0477ac */ /* 0x000ea20008000a00 */
[----:B------:R-:W-:Y:S01]  /*03d0*/  CS2R R6, SRZ ;  /* 0x0000000000067805 */ /* 0x000fe2000001ff00 */
[----:B--2---:R-:W-:Y:S01]  /*03e0*/  IMAD.U32 R4, RZ, RZ, UR4 ;  /* 0x00000004ff047e24 */ /* 0x004fe2000f8e00ff */
[----:B0-----:R-:W-:-:S07]  /*03f0*/  MOV R5, UR5 ;  /* 0x0000000500057c02 */ /* 0x001fce0008000f00 */
[----:B------:R-:W-:-:S07]  /*0400*/  LEPC R20, `(.L_x_16) ;  /* 0x000000001014794e */ /* 0x000fce0000000000 */
[----:B-1----:R-:W-:Y:S05]  /*0410*/  CALL.ABS.NOINC R8 ;  /* 0x0000000008007343 */ /* 0x002fea0003c00000 */
.L_x_16:
        /* <DEDUP_REMOVED lines=10> */
.L_x_17:
[----:B------:R-:W2:Y:S02]  /*04c0*/  LDG.E R0, desc[UR36][R16.64] ;  /* 0x0000002410007981 */ /* 0x000ea4000c1e1900 */
[----:B--2---:R-:W-:-:S13]  /*04d0*/  ISETP.NE.AND P0, PT, R0, 0x1, PT ;  /* 0x000000010000780c */ /* 0x004fda0003f05270 */
[----:B------:R-:W-:Y:S05]  /*04e0*/  @!P0 BRA `(.L_x_10) ;  /* 0xfffffffc00848947 */ /* 0x000fea000383ffff */
[----:B------:R-:W-:Y:S05]  /*04f0*/  EXIT ;  /* 0x000000000000794d */ /* 0x000fea0003800000 */
.L_x_18:
        /* <DEDUP_REMOVED lines=16> */
.L_x_132:


//--------------------- .text._Z7PrintBwii        --------------------------
	.section	.text._Z7PrintBwii,"ax",@progbits
	.align	128
        .global         _Z7PrintBwii
        .type           _Z7PrintBwii,@function
        .size           _Z7PrintBwii,(.L_x_133 - _Z7PrintBwii)
        .other          _Z7PrintBwii,@"STO_CUDA_ENTRY STV_DEFAULT"
_Z7PrintBwii:
.text._Z7PrintBwii:
[----:B------:R-:W0:Y:S08]  /*0000*/  LDC R1, c[0x0][0x37c] ;  /* 0x0000df00ff017b82 */ /* 0x000e300000000800 */
[----:B------:R-:W1:Y:S01]  /*0010*/  LDC.64 R8, c[0x0][0x380] ;  /* 0x0000e000ff087b82 */ /* 0x000e620000000a00 */
[----:B0-----:R-:W-:Y:S01]  /*0020*/  VIADD R1, R1, 0xfffffff8 ;  /* 0xfffffff801017836 */ /* 0x001fe20000000000 */
[----:B------:R-:W-:Y:S01]  /*0030*/  MOV R0, 0x50 ;  /* 0x0000005000007802 */ /* 0x000fe20000000f00 */
[----:B------:R-:W0:Y:S01]  /*0040*/  LDCU UR4, c[0x0][0x2f8] ;  /* 0x00005f00ff0477ac */ /* 0x000e220008000800 */
[----:B------:R-:W2:Y:S04]  /*0050*/  LDCU.64 UR6, c[0x4][0x28] ;  /* 0x01000500ff0677ac */ /* 0x000ea80008000a00 */
[----:B------:R3:W4:Y:S01]  /*0060*/  LDC.64 R2, c[0x4][R0] ;  /* 0x0100000000027b82 */ /* 0x0007220000000a00 */
[----:B------:R-:W5:Y:S01]  /*0070*/  LDCU UR5, c[0x0][0x2fc] ;  /* 0x00005f80ff0577ac */ /* 0x000f620008000800 */
[----:B0-----:R-:W-:Y:S01]  /*0080*/  IADD3 R6, P0, PT, R1, UR4, RZ ;  /* 0x0000000401067c10 */ /* 0x001fe2000ff1e0ff */
[----:B-1----:R3:W-:Y:S01]  /*0090*/  STL.64 [R1], R8 ;  /* 0x0000000801007387 */ /* 0x0027e20000100a00 */
[----:B--2---:R-:W-:Y:S01]  /*00a0*/  IMAD.U32 R4, RZ, RZ, UR6 ;  /* 0x00000006ff047e24 */ /* 0x004fe2000f8e00ff */
[----:B------:R-:W-:-:S02]  /*00b0*/  MOV R5, UR7 ;  /* 0x0000000700057c02 */ /* 0x000fc40008000f00 */
[----:B-----5:R-:W-:-:S08]  /*00c0*/  IMAD.X R7, RZ, RZ, UR5, P0 ;  /* 0x00000005ff077e24 */ /* 0x020fd000080e06ff */
[----:B------:R-:W-:-:S07]  /*00d0*/  LEPC R20, `(.L_x_19) ;  /* 0x000000001014794e */ /* 0x000fce0000000000 */
[----:B---34-:R-:W-:Y:S05]  /*00e0*/  CALL.ABS.NOINC R2 ;  /* 0x0000000002007343 */ /* 0x018fea0003c00000 */
.L_x_19:
[----:B------:R-:W-:Y:S05]  /*00f0*/  EXIT ;  /* 0x000000000000794d */ /* 0x000fea0003800000 */
.L_x_20:
        /* <DEDUP_REMOVED lines=16> */
.L_x_133:


//--------------------- .text._Z7PrintFwii        --------------------------
	.section	.text._Z7PrintFwii,"ax",@progbits
	.align	128
        .global         _Z7PrintFwii
        .type           _Z7PrintFwii,@function
        .size           _Z7PrintFwii,(.L_x_134 - _Z7PrintFwii)
        .other          _Z7PrintFwii,@"STO_CUDA_ENTRY STV_DEFAULT"
_Z7PrintFwii:
.text._Z7PrintFwii:
        /* <DEDUP_REMOVED lines=15> */
.L_x_21:
[----:B------:R-:W-:Y:S05]  /*00f0*/  EXIT ;  /* 0x000000000000794d */ /* 0x000fea0003800000 */
.L_x_22:
        /* <DEDUP_REMOVED lines=16> */
.L_x_134:


//--------------------- .text._Z8PrintintPiii     --------------------------
	.section	.text._Z8PrintintPiii,"ax",@progbits
	.align	128
        .global         _Z8PrintintPiii
        .type           _Z8PrintintPiii,@function
        .size           _Z8PrintintPiii,(.L_x_135 - _Z8PrintintPiii)
        .other          _Z8PrintintPiii,@"STO_CUDA_ENTRY STV_DEFAULT"
_Z8PrintintPiii:
.text._Z8PrintintPiii:
[----:B------:R-:W0:Y:S08]  /*0000*/  LDC R1, c[0x0][0x37c] ;  /* 0x0000df00ff017b82 */ /* 0x000e300000000800 */
[----:B------:R-:W1:Y:S01]  /*0010*/  LDC R10, c[0x0][0x388] ;  /* 0x0000e200ff0a7b82 */ /* 0x000e620000000800 */
[----:B------:R-:W2:Y:S01]  /*0020*/  LDCU UR4, c[0x0][0x2f8] ;  /* 0x00005f00ff0477ac */ /* 0x000ea20008000800 */
[----:B0-----:R-:W-:Y:S01]  /*0030*/  VIADD R1, R1, 0xfffffff8 ;  /* 0xfffffff801017836 */ /* 0x001fe20000000000 */
[----:B------:R-:W-:Y:S01]  /*0040*/  MOV R0, 0x50 ;  /* 0x0000005000007802 */ /* 0x000fe20000000f00 */
[----:B------:R-:W0:Y:S04]  /*0050*/  LDCU UR5, c[0x0][0x2fc] ;  /* 0x00005f80ff0577ac */ /* 0x000e280008000800 */
[----:B------:R3:W4:Y:S01]  /*0060*/  LDC.64 R8, c[0x4][R0] ;  /* 0x0100000000087b82 */ /* 0x0007220000000a00 */
[----:B------:R-:W5:Y:S01]  /*0070*/  LDCU.64 UR6, c[0x4][0x10] ;  /* 0x01000200ff0677ac */ /* 0x000f620008000a00 */
[----:B--2---:R-:W-:Y:S01]  /*0080*/  IADD3 R22, P0, PT, R1, UR4, RZ ;  /* 0x0000000401167c10 */ /* 0x004fe2000ff1e0ff */
[----:B-1----:R3:W-:Y:S04]  /*0090*/  STL [R1], R10 ;  /* 0x0000000a01007387 */ /* 0x0027e80000100800 */
[----:B0-----:R-:W-:-:S02]  /*00a0*/  IMAD.X R2, RZ, RZ, UR5, P0 ;  /* 0x00000005ff027e24 */ /* 0x001fc400080e06ff */
[----:B-----5:R-:W-:Y:S02]  /*00b0*/  IMAD.U32 R4, RZ, RZ, UR6 ;  /* 0x00000006ff047e24 */ /* 0x020fe4000f8e00ff */
[----:B------:R-:W-:Y:S02]  /*00c0*/  IMAD.U32 R5, RZ, RZ, UR7 ;  /* 0x00000007ff057e24 */ /* 0x000fe4000f8e00ff */
[----:B------:R-:W-:Y:S02]  /*00d0*/  IMAD.MOV.U32 R6, RZ, RZ, R22 ;  /* 0x000000ffff067224 */ /* 0x000fe400078e0016 */
[----:B---3--:R-:W-:-:S07]  /*00e0*/  IMAD.MOV.U32 R7, RZ, RZ, R2 ;  /* 0x000000ffff077224 */ /* 0x008fce00078e0002 */
[----:B------:R-:W-:-:S07]  /*00f0*/  LEPC R20, `(.L_x_23) ;  /* 0x000000001014794e */ /* 0x000fce0000000000 */
[----:B----4-:R-:W-:Y:S05]  /*0100*/  CALL.ABS.NOINC R8 ;  /* 0x0000000008007343 */ /* 0x010fea0003c00000 */
.L_x_23:
[----:B------:R-:W0:Y:S02]  /*0110*/  LDC R0, c[0x0][0x38c] ;  /* 0x0000e300ff007b82 */ /* 0x000e240000000800 */
[----:B0-----:R-:W-:-:S13]  /*0120*/  ISETP.GE.AND P0, PT, R0, 0x1, PT ;  /* 0x000000010000780c */ /* 0x001fda0003f06270 */
[----:B------:R-:W-:Y:S05]  /*0130*/  @!P0 BRA `(.L_x_24) ;  /* 0x0000001800548947 */ /* 0x000fea0003800000 */
[----:B------:R-:W0:Y:S01]  /*0140*/  LDC.64 R18, c[0x0][0x358] ;  /* 0x0000d600ff127b82 */ /* 0x000e220000000a00 */
[C---:B------:R-:W-:Y:S01]  /*0150*/  ISETP.GE.U32.AND P0, PT, R0.reuse, 0x10, PT ;  /* 0x000000100000780c */ /* 0x040fe20003f06070 */
[----:B------:R-:W-:Y:S01]  /*0160*/  IMAD.MOV.U32 R23, RZ, RZ, RZ ;  /* 0x000000ffff177224 */ /* 0x000fe200078e00ff */
[----:B------:R-:W-:-:S11]  /*0170*/  LOP3.LUT R26, R0, 0xf, RZ, 0xc0, !PT ;  /* 0x0000000f001a7812 */ /* 0x000fd600078ec0ff */
[----:B------:R-:W-:Y:S05]  /*0180*/  @!P0 BRA `(.L_x_25) ;  /* 0x0000000c00448947 */ /* 0x000fea0003800000 */
[----:B------:R-:W1:Y:S01]  /*0190*/  LDCU.64 UR4, c[0x0][0x380] ;  /* 0x00007000ff0477ac */ /* 0x000e620008000a00 */
[----:B------:R-:W-:Y:S01]  /*01a0*/  LOP3.LUT R23, R0, 0x7ffffff0, RZ, 0xc0, !PT ;  /* 0x7ffffff000177812 */ /* 0x000fe200078ec0ff */
[----:B------:R-:W-:Y:S04]  /*01b0*/  BSSY.RECONVERGENT B6, `(.L_x_25) ;  /* 0x00000ce000067945 */ /* 0x000fe80003800200 */
[----:B------:R-:W-:Y:S01]  /*01c0*/  IMAD.MOV R25, RZ, RZ, -R23 ;  /* 0x000000ffff197224 */ /* 0x000fe200078e0a17 */
[----:B-1----:R-:W-:-:S04]  /*01d0*/  UIADD3 UR4, UP0, UPT, UR4, 0x20, URZ ;  /* 0x0000002004047890 */ /* 0x002fc8000ff1e0ff */
[----:B------:R-:W-:Y:S02]  /*01e0*/  UIADD3.X UR5, UPT, UPT, URZ, UR5, URZ, UP0, !UPT ;  /* 0x00000005ff057290 */ /* 0x000fe400087fe4ff */
[----:B------:R-:W-:-:S04]  /*01f0*/  IMAD.U32 R16, RZ, RZ, UR4 ;  /* 0x00000004ff107e24 */ /* 0x000fc8000f8e00ff */
[----:B------:R-:W-:-:S07]  /*0200*/  IMAD.U32 R17, RZ, RZ, UR5 ;  /* 0x00000005ff117e24 */ /* 0x000fce000f8e00ff */
.L_x_42:
[----:B0-----:R-:W-:Y:S02]  /*0210*/  R2UR UR4, R18 ;  /* 0x00000000120472ca */ /* 0x001fe400000e0000 */
[----:B------:R-:W-:-:S13]  /*0220*/  R2UR UR5, R19 ;  /* 0x00000000130572ca */ /* 0x000fda00000e0000 */
[----:B------:R-:W2:Y:S01]  /*0230*/  LDG.E R0, desc[UR4][R16.64+-0x20] ;  /* 0xffffe00410007981 */ /* 0x000ea2000c1e1900 */
[----:B------:R-:W-:Y:S01]  /*0240*/  MOV R24, 0x50 ;  /* 0x0000005000187802 */ /* 0x000fe20000000f00 */
[----:B------:R-:W0:Y:S01]  /*0250*/  LDCU.64 UR4, c[0x4][0x18] ;  /* 0x01000300ff0477ac */ /* 0x000e220008000a00 */
[----:B------:R-:W-:Y:S02]  /*0260*/  VIADD R25, R25, 0x10 ;  /* 0x0000001019197836 */ /* 0x000fe40000000000 */
[----:B------:R1:W3:Y:S01]  /*0270*/  LDC.64 R8, c[0x4][R24] ;  /* 0x0100000018087b82 */ /* 0x0002e20000000a00 */
[----:B------:R-:W-:Y:S02]  /*0280*/  IMAD.MOV.U32 R6, RZ, RZ, R22 ;  /* 0x000000ffff067224 */ /* 0x000fe400078e0016 */
[----:B------:R-:W-:Y:S01]  /*0290*/  ISETP.NE.AND P0, PT, R25, RZ, PT ;  /* 0x000000ff1900720c */ /* 0x000fe20003f05270 */
[----:B------:R-:W-:-:S03]  /*02a0*/  IMAD.MOV.U32 R7, RZ, RZ, R2 ;  /* 0x000000ffff077224 */ /* 0x000fc600078e0002 */
[----:B------:R-:W-:Y:S02]  /*02b0*/  P2R R27, PR, RZ, 0x1 ;  /* 0x00000001ff1b7803 */ /* 0x000fe40000000000 */
[----:B0-----:R-:W-:Y:S01]  /*02c0*/  MOV R4, UR4 ;  /* 0x0000000400047c02 */ /* 0x001fe20008000f00 */
[----:B------:R-:W-:Y:S01]  /*02d0*/  IMAD.U32 R5, RZ, RZ, UR5 ;  /* 0x00000005ff057e24 */ /* 0x000fe2000f8e00ff */
[----:B--23--:R1:W-:Y:S06]  /*02e0*/  STL [R1], R0 ;  /* 0x0000000001007387 */ /* 0x00c3ec0000100800 */
[----:B------:R-:W-:-:S07]  /*02f0*/  LEPC R20, `(.L_x_26) ;  /* 0x000000001014794e */ /* 0x000fce0000000000 */
[----:B-1----:R-:W-:Y:S05]  /*0300*/  CALL.ABS.NOINC R8 ;  /* 0x0000000008007343 */ /* 0x002fea0003c00000 */
.L_x_26:
[----:B------:R-:W-:Y:S02]  /*0310*/  R2UR UR4, R18 ;  /* 0x00000000120472ca */ /* 0x000fe400000e0000 */
[----:B------:R-:W-:-:S13]  /*0320*/  R2UR UR5, R19 ;  /* 0x00000000130572ca */ /* 0x000fda00000e0000 */
[----:B------:R-:W2:Y:S01]  /*0330*/  LDG.E R0, desc[UR4][R16.64+-0x1c] ;  /* 0xffffe40410007981 */ /* 0x000ea2000c1e1900 */
[----:B------:R0:W1:Y:S01]  /*0340*/  LDC.64 R8, c[0x4][R24] ;  /* 0x0100000018087b82 */ /* 0x0000620000000a00 */
[----:B------:R-:W3:Y:S01]  /*0350*/  LDCU.64 UR4, c[0x4][0x18] ;  /* 0x01000300ff0477ac */ /* 0x000ee20008000a00 */
[----:B------:R-:W-:Y:S02]  /*0360*/  IMAD.MOV.U32 R6, RZ, RZ, R22 ;  /* 0x000000ffff067224 */ /* 0x000fe400078e0016 */
[----:B------:R-:W-:Y:S02]  /*0370*/  IMAD.MOV.U32 R7, RZ, RZ, R2 ;  /* 0x000000ffff077224 */ /* 0x000fe400078e0002 */
[----:B---3--:R-:W-:Y:S02]  /*0380*/  IMAD.U32 R4, RZ, RZ, UR4 ;  /* 0x00000004ff047e24 */ /* 0x008fe4000f8e00ff */
[----:B------:R-:W-:Y:S01]  /*0390*/  IMAD.U32 R5, RZ, RZ, UR5 ;  /* 0x00000005ff057e24 */ /* 0x000fe2000f8e00ff */
[----:B-12---:R0:W-:Y:S06]  /*03a0*/  STL [R1], R0 ;  /* 0x0000000001007387 */ /* 0x0061ec0000100800 */
[----:B------:R-:W-:-:S07]  /*03b0*/  LEPC R20, `(.L_x_27) ;  /* 0x000000001014794e */ /* 0x000fce0000000000 */
[----:B0-----:R-:W-:Y:S05]  /*03c0*/  CALL.ABS.NOINC R8 ;  /* 0x0000000008007343 */ /* 0x001fea0003c00000 */
.L_x_27:
[----:B------:R-:W-:Y:S02]  /*03d0*/  R2UR UR4, R18 ;  /* 0x00000000120472ca */ /* 0x000fe400000e0000 */
[----:B------:R-:W-:-:S13]  /*03e0*/  R2UR UR5, R19 ;  /* 0x00000000130572ca */ /* 0x000fda00000e0000 */
        /* <DEDUP_REMOVED lines=10> */
.L_x_28:
        /* <DEDUP_REMOVED lines=12> */
.L_x_29:
        /* <DEDUP_REMOVED lines=12> */
.L_x_30:
[----:B------:R-:W-:Y:S02]  /*0610*/  R2UR UR4, R18 ;  /* 0x00000000120472ca */ /* 0x000fe400000e0000 */
[----:B------:R-:W-:-:S13]  /*0620*/  R2UR UR5, R19 ;  /* 0x00000000130572ca */ /* 0x000fda00000e0000 */
        /* <DEDUP_REMOVED lines=10> */
.L_x_31:
        /* <DEDUP_REMOVED lines=12> */
.L_x_32:
        /* <DEDUP_REMOVED lines=12> */
.L_x_33:
[----:B------:R-:W-:Y:S02]  /*0850*/  R2UR UR4, R18 ;  /* 0x00000000120472ca */ /* 0x000fe400000e0000 */
[----:B------:R-:W-:-:S13]  /*0860*/  R2UR UR5, R19 ;  /* 0x00000000130572ca */ /* 0x000fda00000e0000 */
[----:B------:R-:W2:Y:S01]  /*0870*/  LDG.E R0, desc[UR4][R16.64] ;  /* 0x0000000410007981 */ /* 0x000ea2000c1e1900 */
[----:B------:R0:W1:Y:S01]  /*0880*/  LDC.64 R8, c[0x4][R24] ;  /* 0x0100000018087b82 */ /* 0x0000620000000a00 */
[----:B------:R-:W3:Y:S01]  /*0890*/  LDCU.64 UR4, c[0x4][0x18] ;  /* 0x01000300ff0477ac */ /* 0x000ee20008000a00 */
[----:B------:R-:W-:Y:S02]  /*08a0*/  IMAD.MOV.U32 R6, RZ, RZ, R22 ;  /* 0x000000ffff067224 */ /* 0x000fe400078e0016 */
[----:B------:R-:W-:Y:S02]  /*08b0*/  IMAD.MOV.U32 R7, RZ, RZ, R2 ;  /* 0x000000ffff077224 */ /* 0x000fe400078e0002 */
[----:B---3--:R-:W-:Y:S01]  /*08c0*/  IMAD.U32 R4, RZ, RZ, UR4 ;  /* 0x00000004ff047e24 */ /* 0x008fe2000f8e00ff */
[----:B------:R-:W-:Y:S01]  /*08d0*/  MOV R5, UR5 ;  /* 0x0000000500057c02 */ /* 0x000fe20008000f00 */
[----:B-12---:R0:W-:Y:S06]  /*08e0*/  STL [R1], R0 ;  /* 0x0000000001007387 */ /* 0x0061ec0000100800 */
[----:B------:R-:W-:-:S07]  /*08f0*/  LEPC R20, `(.L_x_34) ;  /* 0x000000001014794e */ /* 0x000fce0000000000 */
[----:B0-----:R-:W-:Y:S05]  /*0900*/  CALL.ABS.NOINC R8 ;  /* 0x0000000008007343 */ /* 0x001fea0003c00000 */
.L_x_34:
        /* <DEDUP_REMOVED lines=12> */
.L_x_35:
        /* <DEDUP_REMOVED lines=12> */
.L_x_36:
[----:B------:R-:W-:Y:S02]  /*0a90*/  R2UR UR4, R18 ;  /* 0x00000000120472ca */ /* 0x000fe400000e0000 */
[----:B------:R-:W-:-:S13]  /*0aa0*/  R2UR UR5, R19 ;  /* 0x00000000130572ca */ /* 0x000fda00000e0000 */
[----:B------:R-:W2:Y:S01]  /*0ab0*/  LDG.E R0, desc[UR4][R16.64+0xc] ;  /* 0x00000c0410007981 */ /* 0x000ea2000c1e1900 */
[----:B------:R0:W1:Y:S01]  /*0ac0*/  LDC.64 R8, c[0x4][R24] ;  /* 0x0100000018087b82 */ /* 0x0000620000000a00 */
[----:B------:R-:W3:Y:S01]  /*0ad0*/  LDCU.64 UR4, c[0x4][0x18] ;  /* 0x01000300ff0477ac */ /* 0x000ee20008000a00 */
[----:B------:R-:W-:Y:S02]  /*0ae0*/  IMAD.MOV.U32 R6, RZ, RZ, R22 ;  /* 0x000000ffff067224 */ /* 0x000fe400078e0016 */
[----:B------:R-:W-:Y:S01]  /*0af0*/  IMAD.MOV.U32 R7, RZ, RZ, R2 ;  /* 0x000000ffff077224 */ /* 0x000fe200078e0002 */
[----:B---3--:R-:W-:Y:S01]  /*0b00*/  MOV R4, UR4 ;  /* 0x0000000400047c02 */ /* 0x008fe20008000f00 */
[----:B------:R-:W-:Y:S01]  /*0b10*/  IMAD.U32 R5, RZ, RZ, UR5 ;  /* 0x00000005ff057e24 */ /* 0x000fe2000f8e00ff */
[----:B-12---:R0:W-:Y:S06]  /*0b20*/  STL [R1], R0 ;  /* 0x0000000001007387 */ /* 0x0061ec0000100800 */
[----:B------:R-:W-:-:S07]  /*0b30*/  LEPC R20, `(.L_x_37) ;  /* 0x000000001014794e */ /* 0x000fce0000000000 */
[----:B0-----:R-:W-:Y:S05]  /*0b40*/  CALL.ABS.NOINC R8 ;  /* 0x0000000008007343 */ /* 0x001fea0003c00000 */
.L_x_37:
        /* <DEDUP_REMOVED lines=12> */
.L_x_38:
        /* <DEDUP_REMOVED lines=12> */
.L_x_39:
        /* <DEDUP_REMOVED lines=12> */
.L_x_40:
        /* <DEDUP_REMOVED lines=12> */
.L_x_41:
[----:B------:R-:W-:Y:S02]  /*0e50*/  ISETP.NE.AND P6, PT, R27, RZ, PT ;  /* 0x000000ff1b00720c */ /* 0x000fe40003fc5270 */
[----:B------:R-:W-:-:S05]  /*0e60*/  IADD3 R16, P0, PT, R16, 0x40, RZ ;  /* 0x0000004010107810 */ /* 0x000fca0007f1e0ff */
[----:B------:R-:W-:-:S06]  /*0e70*/  IMAD.X R17, RZ, RZ, R17, P0 ;  /* 0x000000ffff117224 */ /* 0x000fcc00000e0611 */
[----:B------:R-:W-:Y:S05]  /*0e80*/  @P6 BRA `(.L_x_42) ;  /* 0xfffffff000e06947 */ /* 0x000fea000383ffff */
[----:B------:R-:W-:Y:S05]  /*0e90*/  BSYNC.RECONVERGENT B6 ;  /* 0x0000000000067941 */ /* 0x000fea0003800200 */
.L_x_25:
[----:B------:R-:W-:Y:S01]  /*0ea0*/  ISETP.NE.AND P0, PT, R26, RZ, PT ;  /* 0x000000ff1a00720c */ /* 0x000fe20003f05270 */
[----:B------:R-:W-:-:S12]  /*0eb0*/  BSSY.RECONVERGENT B6, `(.L_x_24) ;  /* 0x00000bd000067945 */ /* 0x000fd80003800200 */
[----:B------:R-:W-:Y:S05]  /*0ec0*/  @!P0 BRA `(.L_x_43) ;  /* 0x0000000800ec8947 */ /* 0x000fea0003800000 */
[----:B------:R-:W1:Y:S01]  /*0ed0*/  LDC R25, c[0x0][0x38c] ;  /* 0x0000e300ff197b82 */ /* 0x000e620000000800 */
[----:B------:R-:W-:Y:S02]  /*0ee0*/  ISETP.GE.U32.AND P0, PT, R26, 0x8, PT ;  /* 0x000000081a00780c */ /* 0x000fe40003f06070 */
[----:B-1----:R-:W-:-:S11]  /*0ef0*/  LOP3.LUT R25, R25, 0x7, RZ, 0xc0, !PT ;  /* 0x0000000719197812 */ /* 0x002fd600078ec0ff */
[----:B------:R-:W-:Y:S05]  /*0f00*/  @!P0 BRA `(.L_x_44) ;  /* 0x0000000400908947 */ /* 0x000fea0003800000 */
[----:B------:R-:W1:Y:S01]  /*0f10*/  LDC.64 R16, c[0x0][0x380] ;  /* 0x0000e000ff107b82 */ /* 0x000e620000000a00 */
[----:B0-----:R-:W-:Y:S02]  /*0f20*/  R2UR UR4, R18 ;  /* 0x00000000120472ca */ /* 0x001fe400000e0000 */
[----:B------:R-:W-:Y:S01]  /*0f30*/  R2UR UR5, R19 ;  /* 0x00000000130572ca */ /* 0x000fe200000e0000 */
[----:B-1----:R-:W-:-:S12]  /*0f40*/  IMAD.WIDE.U32 R16, R23, 0x4, R16 ;  /* 0x0000000417107825 */ /* 0x002fd800078e0010 */
[----:B------:R-:W2:Y:S01]  /*0f50*/  LDG.E R0, desc[UR4][R16.64] ;  /* 0x0000000410007981 */ /* 0x000ea2000c1e1900 */
[----:B------:R-:W-:Y:S01]  /*0f60*/  MOV R24, 0x50 ;  /* 0x0000005000187802 */ /* 0x000fe20000000f00 */
[----:B------:R-:W0:Y:S01]  /*0f70*/  LDCU.64 UR4, c[0x4][0x18] ;  /* 0x01000300ff0477ac */ /* 0x000e220008000a00 */
[----:B------:R-:W-:Y:S02]  /*0f80*/  IMAD.MOV.U32 R6, RZ, RZ, R22 ;  /* 0x000000ffff067224 */ /* 0x000fe400078e0016 */
[----:B------:R1:W3:Y:S01]  /*0f90*/  LDC.64 R8, c[0x4][R24] ;  /* 0x0100000018087b82 */ /* 0x0002e20000000a00 */
[----:B------:R-:W-:Y:S01]  /*0fa0*/  IMAD.MOV.U32 R7, RZ, RZ, R2 ;  /* 0x000000ffff077224 */ /* 0x000fe200078e0002 */
[----:B0-----:R-:W-:Y:S01]  /*0fb0*/  MOV R4, UR4 ;  /* 0x0000000400047c02 */ /* 0x001fe20008000f00 */
[----:B------:R-:W-:Y:S01]  /*0fc0*/  IMAD.U32 R5, RZ, RZ, UR5 ;  /* 0x00000005ff057e24 */ /* 0x000fe2000f8e00ff */
[----:B--23--:R1:W-:Y:S06]  /*0fd0*/  STL [R1], R0 ;  /* 0x0000000001007387 */ /* 0x00c3ec0000100800 */
[----:B------:R-:W-:-:S07]  /*0fe0*/  LEPC R20, `(.L_x_45) ;  /* 0x000000001014794e */ /* 0x000fce0000000000 */
[----:B-1----:R-:W-:Y:S05]  /*0ff0*/  CALL.ABS.NOINC R8 ;  /* 0x0000000008007343 */ /* 0x002fea0003c00000 */
.L_x_45:
        /* <DEDUP_REMOVED lines=12> */
.L_x_46:
        /* <DEDUP_REMOVED lines=12> */
.L_x_47:
        /* <DEDUP_REMOVED lines=12> */
.L_x_48:
        /* <DEDUP_REMOVED lines=12> */
.L_x_49:
        /* <DEDUP_REMOVED lines=12> */
.L_x_50:
        /* <DEDUP_REMOVED lines=12> */
.L_x_51:
        /* <DEDUP_REMOVED lines=12> */
.L_x_52:
[----:B------:R-:W-:-:S07]  /*1540*/  VIADD R23, R23, 0x8 ;  /* 0x0000000817177836 */ /* 0x000fce0000000000 */
.L_x_44:
[----:B------:R-:W-:-:S13]  /*1550*/  ISETP.NE.AND P0, PT, R25, RZ, PT ;  /* 0x000000ff1900720c */ /* 0x000fda0003f05270 */
        /* <DEDUP_REMOVED lines=14> */
[----:B------:R-:W-:Y:S02]  /*1640*/  IMAD.MOV.U32 R7, RZ, RZ, R2 ;  /* 0x000000ffff077224 */ /* 0x000fe400078e0002 */
[----:B0-----:R-:W-:Y:S02]  /*1650*/  IMAD.U32 R4, RZ, RZ, UR4 ;  /* 0x00000004ff047e24 */ /* 0x001fe4000f8e00ff */
[----:B------:R-:W-:Y:S01]  /*1660*/  IMAD.U32 R5, RZ, RZ, UR5 ;  /* 0x00000005ff057e24 */ /* 0x000fe2000f8e00ff */
[----:B--23--:R1:W-:Y:S06]  /*1670*/  STL [R1], R0 ;  /* 0x0000000001007387 */ /* 0x00c3ec0000100800 */
[----:B------:R-:W-:-:S07]  /*1680*/  LEPC R20, `(.L_x_54) ;  /* 0x000000001014794e */ /* 0x000fce0000000000 */
[----:B-1----:R-:W-:Y:S05]  /*1690*/  CALL.ABS.NOINC R8 ;  /* 0x0000000008007343 */ /* 0x002fea0003c00000 */
.L_x_54:
        /* <DEDUP_REMOVED lines=12> */
.L_x_55:
        /* <DEDUP_REMOVED lines=12> */
.L_x_56:
        /* <DEDUP_REMOVED lines=12> */
.L_x_57:
[----:B------:R-:W-:-:S07]  /*18e0*/  VIADD R23, R23, 0x4 ;  /* 0x0000000417177836 */ /* 0x000fce0000000000 */
.L_x_53:
[----:B------:R-:W-:-:S13]  /*18f0*/  ISETP.NE.AND P0, PT, R25, RZ, PT ;  /* 0x000000ff1900720c */ /* 0x000fda0003f05270 */
[----:B------:R-:W-:Y:S05]  /*1900*/  @!P0 BRA `(.L_x_43) ;  /* 0x00000000005c8947 */ /* 0x000fea0003800000 */
[----:B------:R-:W1:Y:S01]  /*1910*/  LDC.64 R16, c[0x0][0x380] ;  /* 0x0000e000ff107b82 */ /* 0x000e620000000a00 */
[----:B------:R-:W-:Y:S01]  /*1920*/  IADD3 R25, PT, PT, -R25, RZ, RZ ;  /* 0x000000ff19197210 */ /* 0x000fe20007ffe1ff */
[----:B-1----:R-:W-:-:S07]  /*1930*/  IMAD.WIDE.U32 R16, R23, 0x4, R16 ;  /* 0x0000000417107825 */ /* 0x002fce00078e0010 */
.L_x_59:
[----:B0-----:R-:W-:Y:S02]  /*1940*/  R2UR UR4, R18 ;  /* 0x00000000120472ca */ /* 0x001fe400000e0000 */
[----:B------:R-:W-:-:S13]  /*1950*/  R2UR UR5, R19 ;  /* 0x00000000130572ca */ /* 0x000fda00000e0000 */
[----:B------:R-:W2:Y:S01]  /*1960*/  LDG.E R0, desc[UR4][R16.64] ;  /* 0x0000000410007981 */ /* 0x000ea2000c1e1900 */
[----:B------:R-:W-:Y:S01]  /*1970*/  MOV R8, 0x50 ;  /* 0x0000005000087802 */ /* 0x000fe20000000f00 */
[----:B------:R-:W0:Y:S01]  /*1980*/  LDCU.64 UR4, c[0x4][0x18] ;  /* 0x01000300ff0477ac */ /* 0x000e220008000a00 */
[----:B------:R-:W-:Y:S02]  /*1990*/  VIADD R25, R25, 0x1 ;  /* 0x0000000119197836 */ /* 0x000fe40000000000 */
[----:B------:R-:W-:Y:S02]  /*19a0*/  IMAD.MOV.U32 R6, RZ, RZ, R22 ;  /* 0x000000ffff067224 */ /* 0x000fe400078e0016 */
[----:B------:R-:W1:Y:S01]  /*19b0*/  LDC.64 R8, c[0x4][R8] ;  /* 0x0100000008087b82 */ /* 0x000e620000000a00 */
[----:B------:R-:W-:Y:S01]  /*19c0*/  ISETP.NE.AND P0, PT, R25, RZ, PT ;  /* 0x000000ff1900720c */ /* 0x000fe20003f05270 */
[----:B------:R-:W-:Y:S02]  /*19d0*/  IMAD.MOV.U32 R7, RZ, RZ, R2 ;  /* 0x000000ffff077224 */ /* 0x000fe400078e0002 */
[----:B0-----:R-:W-:-:S02]  /*19e0*/  IMAD.U32 R4, RZ, RZ, UR4 ;  /* 0x00000004ff047e24 */ /* 0x001fc4000f8e00ff */
[----:B------:R-:W-:Y:S01]  /*19f0*/  IMAD.U32 R5, RZ, RZ, UR5 ;  /* 0x00000005ff057e24 */ /* 0x000fe2000f8e00ff */
[----:B--2---:R0:W-:Y:S02]  /*1a00*/  STL [R1], R0 ;  /* 0x0000000001007387 */ /* 0x0041e40000100800 */
[----:B01----:R-:W-:-:S07]  /*1a10*/  P2R R0, PR, RZ, 0x1 ;  /* 0x00000001ff007803 */ /* 0x003fce0000000000 */
[----:B------:R-:W-:-:S07]  /*1a20*/  LEPC R20, `(.L_x_58) ;  /* 0x000000001014794e */ /* 0x000fce0000000000 */
[----:B------:R-:W-:Y:S05]  /*1a30*/  CALL.ABS.NOINC R8 ;  /* 0x0000000008007343 */ /* 0x000fea0003c00000 */
.L_x_58:
[----:B------:R-:W-:Y:S02]  /*1a40*/  ISETP.NE.AND P6, PT, R25, RZ, PT ;  /* 0x000000ff1900720c */ /* 0x000fe40003fc5270 */
[----:B------:R-:W-:-:S05]  /*1a50*/  IADD3 R16, P0, PT, R16, 0x4, RZ ;  /* 0x0000000410107810 */ /* 0x000fca0007f1e0ff */
[----:B------:R-:W-:-:S06]  /*1a60*/  IMAD.X R17, RZ, RZ, R17, P0 ;  /* 0x000000ffff117224 */ /* 0x000fcc00000e0611 */
[----:B------:R-:W-:Y:S05]  /*1a70*/  @P6 BRA `(.L_x_59) ;  /* 0xfffffffc00b06947 */ /* 0x000fea000383ffff */
.L_x_43:
[----:B------:R-:W-:Y:S05]  /*1a80*/  BSYNC.RECONVERGENT B6 ;  /* 0x0000000000067941 */ /* 0x000fea0003800200 */
.L_x_24:
[----:B------:R-:W-:Y:S01]  /*1a90*/  MOV R0, 0x50 ;  /* 0x0000005000007802 */ /* 0x000fe20000000f00 */
[----:B------:R-:W1:Y:S01]  /*1aa0*/  LDCU.64 UR4, c[0x4][0x8] ;  /* 0x01000100ff0477ac */ /* 0x000e620008000a00 */
[----:B------:R-:W-:Y:S02]  /*1ab0*/  CS2R R6, SRZ ;  /* 0x0000000000067805 */ /* 0x000fe4000001ff00 */
[----:B------:R2:W3:Y:S01]  /*1ac0*/  LDC.64 R2, c[0x4][R0] ;  /* 0x0100000000027b82 */ /* 0x0004e20000000a00 */
[----:B-1----:R-:W-:Y:S02]  /*1ad0*/  IMAD.U32 R4, RZ, RZ, UR4 ;  /* 0x00000004ff047e24 */ /* 0x002fe4000f8e00ff */
[----:B--2---:R-:W-:-:S07]  /*1ae0*/  IMAD.U32 R5, RZ, RZ, UR5 ;  /* 0x00000005ff057e24 */ /* 0x004fce000f8e00ff */
[----:B------:R-:W-:-:S07]  /*1af0*/  LEPC R20, `(.L_x_60) ;  /* 0x000000001014794e */ /* 0x000fce0000000000 */
[----:B0--3--:R-:W-:Y:S05]  /*1b00*/  CALL.ABS.NOINC R2 ;  /* 0x0000000002007343 */ /* 0x009fea0003c00000 */
.L_x_60:
[----:B------:R-:W-:Y:S05]  /*1b10*/  EXIT ;  /* 0x000000000000794d */ /* 0x000fea0003800000 */
.L_x_61:
        /* <DEDUP_REMOVED lines=14> */
.L_x_135:


//--------------------- .text._Z5PrintPdi         --------------------------
	.section	.text._Z5PrintPdi,"ax",@progbits
	.align	128
        .global         _Z5PrintPdi
        .type           _Z5PrintPdi,@function
        .size           _Z5PrintPdi,(.L_x_136 - _Z5PrintPdi)
        .other          _Z5PrintPdi,@"STO_CUDA_ENTRY STV_DEFAULT"
_Z5PrintPdi:
.text._Z5PrintPdi:
[----:B------:R-:W0:Y:S01]  /*0000*/  LDC R1, c[0x0][0x37c] ;  /* 0x0000df00ff017b82 */ /* 0x000e220000000800 */
[----:B------:R-:W1:Y:S01]  /*0010*/  LDCU UR4, c[0x0][0x388] ;  /* 0x00007100ff0477ac */ /* 0x000e620008000800 */
[----:B0-----:R-:W-:Y:S01]  /*0020*/  VIADD R1, R1, 0xfffffff8 ;  /* 0xfffffff801017836 */ /* 0x001fe20000000000 */
[----:B------:R-:W0:Y:S01]  /*0030*/  LDCU UR5, c[0x0][0x2f8] ;  /* 0x00005f00ff0577ac */ /* 0x000e220008000800 */
[----:B------:R-:W2:Y:S01]  /*0040*/  LDCU UR6, c[0x0][0x2fc] ;  /* 0x00005f80ff0677ac */ /* 0x000ea20008000800 */
[----:B-1----:R-:W-:Y:S02]  /*0050*/  UISETP.GE.AND UP0, UPT, UR4, 0x1, UPT ;  /* 0x000000010400788c */ /* 0x002fe4000bf06270 */
[----:B0-----:R-:W-:-:S05]  /*0060*/  IADD3 R18, P0, PT, R1, UR5, RZ ;  /* 0x0000000501127c10 */ /* 0x001fca000ff1e0ff */
[----:B--2---:R-:W-:Y:S02]  /*0070*/  IMAD.X R2, RZ, RZ, UR6, P0 ;  /* 0x00000006ff027e24 */ /* 0x004fe400080e06ff */
[----:B------:R-:W-:Y:S06]  /*0080*/  BRA.U !UP0, `(.L_x_62) ;  /* 0x00000015087c7547 */ /* 0x000fec000b800000 */
[----:B------:R-:W-:Y:S01]  /*0090*/  UISETP.GE.U32.AND UP0, UPT, UR4, 0x10, UPT ;  /* 0x000000100400788c */ /* 0x000fe2000bf06070 */
[----:B------:R-:W-:Y:S01]  /*00a0*/  HFMA2 R19, -RZ, RZ, 0, 0 ;  /* 0x00000000ff137431 */ /* 0x000fe200000001ff */
[----:B------:R-:W0:Y:S01]  /*00b0*/  LDCU.64 UR36, c[0x0][0x358] ;  /* 0x00006b00ff2477ac */ /* 0x000e220008000a00 */
[----:B------:R-:W-:-:S06]  /*00c0*/  ULOP3.LUT UR38, UR4, 0xf, URZ, 0xc0, !UPT ;  /* 0x0000000f04267892 */ /* 0x000fcc000f8ec0ff */
[----:B------:R-:W-:Y:S06]  /*00d0*/  BRA.U !UP0, `(.L_x_63) ;  /* 0x0000000908cc7547 */ /* 0x000fec000b800000 */
[----:B------:R-:W1:Y:S01]  /*00e0*/  LDCU.64 UR6, c[0x0][0x380] ;  /* 0x00007000ff0677ac */ /* 0x000e620008000a00 */
[----:B------:R-:W-:Y:S01]  /*00f0*/  BSSY.RECONVERGENT B6, `(.L_x_63) ;  /* 0x00000b1000067945 */ /* 0x000fe20003800200 */
[----:B------:R-:W-:-:S04]  /*0100*/  ULOP3.LUT UR4, UR4, 0x7ffffff0, URZ, 0xc0, !UPT ;  /* 0x7ffffff004047892 */ /* 0x000fc8000f8ec0ff */
[----:B------:R-:W-:Y:S02]  /*0110*/  UIADD3 UR8, UPT, UPT, -UR4, URZ, URZ ;  /* 0x000000ff04087290 */ /* 0x000fe4000fffe1ff */
[----:B------:R-:W-:-:S04]  /*0120*/  IMAD.U32 R19, RZ, RZ, UR4 ;  /* 0x00000004ff137e24 */ /* 0x000fc8000f8e00ff */
[----:B------:R-:W-:Y:S01]  /*0130*/  IMAD.U32 R23, RZ, RZ, UR8 ;  /* 0x00000008ff177e24 */ /* 0x000fe2000f8e00ff */
[----:B-1----:R-:W-:-:S04]  /*0140*/  UIADD3 UR5, UP0, UPT, UR6, 0x40, URZ ;  /* 0x0000004006057890 */ /* 0x002fc8000ff1e0ff */
[----:B------:R-:W-:Y:S02]  /*0150*/  UIADD3.X UR6, UPT, UPT, URZ, UR7, URZ, UP0, !UPT ;  /* 0x00000007ff067290 */ /* 0x000fe400087fe4ff */
[----:B------:R-:W-:-:S04]  /*0160*/  MOV R16, UR5 ;  /* 0x0000000500107c02 */ /* 0x000fc80008000f00 */
[----:B------:R-:W-:-:S07]  /*0170*/  IMAD.U32 R17, RZ, RZ, UR6 ;  /* 0x00000006ff117e24 */ /* 0x000fce000f8e00ff */
.L_x_80:
[----:B0-----:R-:W2:Y:S01]  /*0180*/  LDG.E.64 R10, desc[UR36][R16.64+-0x40] ;  /* 0xffffc024100a7981 */ /* 0x001ea2000c1e1b00 */
[----:B------:R-:W-:Y:S01]  /*0190*/  MOV R22, 0x50 ;  /* 0x0000005000167802 */ /* 0x000fe20000000f00 */
[----:B------:R-:W0:Y:S01]  /*01a0*/  LDCU.64 UR4, c[0x4][URZ] ;  /* 0x01000000ff0477ac */ /* 0x000e220008000a00 */
[----:B------:R-:W-:Y:S01]  /*01b0*/  VIADD R23, R23, 0x10 ;  /* 0x0000001017177836 */ /* 0x000fe20000000000 */
[----:B------:R-:W-:Y:S01]  /*01c0*/  MOV R7, R2 ;  /* 0x0000000200077202 */ /* 0x000fe20000000f00 */
[----:B------:R1:W3:Y:S01]  /*01d0*/  LDC.64 R8, c[0x4][R22] ;  /* 0x0100000016087b82 */ /* 0x0002e20000000a00 */
[----:B------:R-:W-:Y:S02]  /*01e0*/  IMAD.MOV.U32 R6, RZ, RZ, R18 ;  /* 0x000000ffff067224 */ /* 0x000fe400078e0012 */
[----:B------:R-:W-:-:S04]  /*01f0*/  ISETP.NE.AND P0, PT, R23, RZ, PT ;  /* 0x000000ff1700720c */ /* 0x000fc80003f05270 */
[----:B------:R-:W-:Y:S02]  /*0200*/  P2R R24, PR, RZ, 0x1 ;  /* 0x00000001ff187803 */ /* 0x000fe40000000000 */
[----:B0-----:R-:W-:Y:S01]  /*0210*/  MOV R4, UR4 ;  /* 0x0000000400047c02 */ /* 0x001fe20008000f00 */
[----:B------:R-:W-:Y:S01]  /*0220*/  IMAD.U32 R5, RZ, RZ, UR5 ;  /* 0x00000005ff057e24 */ /* 0x000fe2000f8e00ff */
[----:B--23--:R1:W-:Y:S06]  /*0230*/  STL.64 [R1], R10 ;  /* 0x0000000a01007387 */ /* 0x00c3ec0000100a00 */
[----:B------:R-:W-:-:S07]  /*0240*/  LEPC R20, `(.L_x_64) ;  /* 0x000000001014794e */ /* 0x000fce0000000000 */
[----:B-1----:R-:W-:Y:S05]  /*0250*/  CALL.ABS.NOINC R8 ;  /* 0x0000000008007343 */ /* 0x002fea0003c00000 */
.L_x_64:
[----:B------:R-:W2:Y:S01]  /*0260*/  LDG.E.64 R10, desc[UR36][R16.64+-0x38] ;  /* 0xffffc824100a7981 */ /* 0x000ea2000c1e1b00 */
[----:B------:R0:W1:Y:S01]  /*0270*/  LDC.64 R8, c[0x4][R22] ;  /* 0x0100000016087b82 */ /* 0x0000620000000a00 */
[----:B------:R-:W3:Y:S01]  /*0280*/  LDCU.64 UR4, c[0x4][URZ] ;  /* 0x01000000ff0477ac */ /* 0x000ee20008000a00 */
[----:B------:R-:W-:Y:S01]  /*0290*/  MOV R6, R18 ;  /* 0x0000001200067202 */ /* 0x000fe20000000f00 */
[----:B------:R-:W-:Y:S02]  /*02a0*/  IMAD.MOV.U32 R7, RZ, RZ, R2 ;  /* 0x000000ffff077224 */ /* 0x000fe400078e0002 */
[----:B---3--:R-:W-:Y:S02]  /*02b0*/  IMAD.U32 R4, RZ, RZ, UR4 ;  /* 0x00000004ff047e24 */ /* 0x008fe4000f8e00ff */
[----:B------:R-:W-:Y:S01]  /*02c0*/  IMAD.U32 R5, RZ, RZ, UR5 ;  /* 0x00000005ff057e24 */ /* 0x000fe2000f8e00ff */
[----:B-12---:R0:W-:Y:S06]  /*02d0*/  STL.64 [R1], R10 ;  /* 0x0000000a01007387 */ /* 0x0061ec0000100a00 */
[----:B------:R-:W-:-:S07]  /*02e0*/  LEPC R20, `(.L_x_65) ;  /* 0x000000001014794e */ /* 0x000fce0000000000 */
[----:B0-----:R-:W-:Y:S05]  /*02f0*/  CALL.ABS.NOINC R8 ;  /* 0x0000000008007343 */ /* 0x001fea0003c00000 */
.L_x_65:
[----:B------:R-:W2:Y:S01]  /*0300*/  LDG.E.64 R10, desc[UR36][R16.64+-0x30] ;  /* 0xffffd024100a7981 */ /* 0x000ea2000c1e1b00 */
[----:B------:R0:W1:Y:S01]  /*0310*/  LDC.64 R8, c[0x4][R22] ;  /* 0x0100000016087b82 */ /* 0x0000620000000a00 */
[----:B------:R-:W3:Y:S01]  /*0320*/  LDCU.64 UR4, c[0x4][URZ] ;  /* 0x01000000ff0477ac */ /* 0x000ee20008000a00 */
[----:B------:R-:W-:Y:S02]  /*0330*/  IMAD.MOV.U32 R6, RZ, RZ, R18 ;  /* 0x000000ffff067224 */ /* 0x000fe400078e0012 */
[----:B------:R-:W-:Y:S02]  /*0340*/  IMAD.MOV.U32 R7, RZ, RZ, R2 ;  /* 0x000000ffff077224 */ /* 0x000fe400078e0002 */
[----:B---3--:R-:W-:Y:S01]  /*0350*/  IMAD.U32 R4, RZ, RZ, UR4 ;  /* 0x00000004ff047e24 */ /* 0x008fe2000f8e00ff */
[----:B------:R-:W-:Y:S01]  /*0360*/  MOV R5, UR5 ;  /* 0x0000000500057c02 */ /* 0x000fe20008000f00 */
[----:B-12---:R0:W-:Y:S06]  /*0370*/  STL.64 [R1], R10 ;  /* 0x0000000a01007387 */ /* 0x0061ec0000100a00 */
[----:B------:R-:W-:-:S07]  /*0380*/  LEPC R20, `(.L_x_66) ;  /* 0x000000001014794e */ /* 0x000fce0000000000 */
[----:B0-----:R-:W-:Y:S05]  /*0390*/  CALL.ABS.NOINC R8 ;  /* 0x0000000008007343 */ /* 0x001fea0003c00000 */
.L_x_66:
[----:B------:R-:W2:Y:S01]  /*03a0*/  LDG.E.64 R10, desc[UR36][R16.64+-0x28] ;  /* 0xffffd824100a7981 */ /* 0x000ea2000c1e1b00 */
[----:B------:R0:W1:Y:S01]  /*03b0*/  LDC.64 R8, c[0x4][R22] ;  /* 0x0100000016087b82 */ /* 0x0000620000000a00 */
[----:B------:R-:W3:Y:S01]  /*03c0*/  LDCU.64 UR4, c[0x4][URZ] ;  /* 0x01000000ff0477ac */ /* 0x000ee20008000a00 */
[----:B------:R-:W-:Y:S01]  /*03d0*/  IMAD.MOV.U32 R6, RZ, RZ, R18 ;  /* 0x000000ffff067224 */ /* 0x000fe200078e0012 */
[----:B------:R-:W-:Y:S02]  /*03e0*/  MOV R7, R2 ;  /* 0x0000000200077202 */ /* 0x000fe40000000f00 */
[----:B---3--:R-:W-:Y:S01]  /*03f0*/  MOV R4, UR4 ;  /* 0x0000000400047c02 */ /* 0x008fe20008000f00 */
[----:B------:R-:W-:Y:S01]  /*0400*/  IMAD.U32 R5, RZ, RZ, UR5 ;  /* 0x00000005ff057e24 */ /* 0x000fe2000f8e00ff */
[----:B-12---:R0:W-:Y:S06]  /*0410*/  STL.64 [R1], R10 ;  /* 0x0000000a01007387 */ /* 0x0061ec0000100a00 */
[----:B------:R-:W-:-:S07]  /*0420*/  LEPC R20, `(.L_x_67) ;  /* 0x000000001014794e */ /* 0x000fce0000000000 */
[----:B0-----:R-:W-:Y:S05]  /*0430*/  CALL.ABS.NOINC R8 ;  /* 0x0000000008007343 */ /* 0x001fea0003c00000 */
.L_x_67:
        /* <DEDUP_REMOVED lines=10> */
.L_x_68:
        /* <DEDUP_REMOVED lines=10> */
.L_x_69:
        /* <DEDUP_REMOVED lines=10> */
.L_x_70:
        /* <DEDUP_REMOVED lines=10> */
.L_x_71:
        /* <DEDUP_REMOVED lines=10> */
.L_x_72:
        /* <DEDUP_REMOVED lines=10> */
.L_x_73:
        /* <DEDUP_REMOVED lines=10> */
.L_x_74:
        /* <DEDUP_REMOVED lines=10> */
.L_x_75:
        /* <DEDUP_REMOVED lines=10> */
.L_x_76:
        /* <DEDUP_REMOVED lines=10> */
.L_x_77:
        /* <DEDUP_REMOVED lines=10> */
.L_x_78:
        /* <DEDUP_REMOVED lines=10> */
.L_x_79:
[----:B------:R-:W-:Y:S02]  /*0bc0*/  ISETP.NE.AND P6, PT, R24, RZ, PT ;  /* 0x000000ff1800720c */ /* 0x000fe40003fc5270 */
[----:B------:R-:W-:-:S05]  /*0bd0*/  IADD3 R16, P0, PT, R16, 0x80, RZ ;  /* 0x0000008010107810 */ /* 0x000fca0007f1e0ff */
[----:B------:R-:W-:-:S06]  /*0be0*/  IMAD.X R17, RZ, RZ, R17, P0 ;  /* 0x000000ffff117224 */ /* 0x000fcc00000e0611 */
[----:B------:R-:W-:Y:S05]  /*0bf0*/  @P6 BRA `(.L_x_80) ;  /* 0xfffffff400606947 */ /* 0x000fea000383ffff */
[----:B------:R-:W-:Y:S05]  /*0c00*/  BSYNC.RECONVERGENT B6 ;  /* 0x0000000000067941 */ /* 0x000fea0003800200 */
.L_x_63:
[----:B------:R-:W-:Y:S01]  /*0c10*/  UISETP.NE.AND UP0, UPT, UR38, URZ, UPT ;  /* 0x000000ff2600728c */ /* 0x000fe2000bf05270 */
[----:B------:R-:W-:Y:S08]  /*0c20*/  BSSY.RECONVERGENT B6, `(.L_x_62) ;  /* 0x00000a5000067945 */ /* 0x000ff00003800200 */
[----:B------:R-:W-:Y:S05]  /*0c30*/  BRA.U !UP0, `(.L_x_81) ;  /* 0x00000009088c7547 */ /* 0x000fea000b800000 */
[----:B------:R-:W1:Y:S01]  /*0c40*/  LDC R23, c[0x0][0x388] ;  /* 0x0000e200ff177b82 */ /* 0x000e620000000800 */
[----:B------:R-:W-:Y:S01]  /*0c50*/  UISETP.GE.U32.AND UP0, UPT, UR38, 0x8, UPT ;  /* 0x000000082600788c */ /* 0x000fe2000bf06070 */
[----:B-1----:R-:W-:-:S08]  /*0c60*/  LOP3.LUT R23, R23, 0x7, RZ, 0xc0, !PT ;  /* 0x0000000717177812 */ /* 0x002fd000078ec0ff */
[----:B------:R-:W-:Y:S05]  /*0c70*/  BRA.U !UP0, `(.L_x_82) ;  /* 0x0000000508507547 */ /* 0x000fea000b800000 */
[----:B------:R-:W1:Y:S01]  /*0c80*/  LDC.64 R16, c[0x0][0x380] ;  /* 0x0000e000ff107b82 */ /* 0x000e620000000a00 */
[----:B------:R-:W-:Y:S01]  /*0c90*/  MOV R22, 0x50 ;  /* 0x0000005000167802 */ /* 0x000fe20000000f00 */
[----:B------:R-:W2:Y:S01]  /*0ca0*/  LDCU.64 UR4, c[0x4][URZ] ;  /* 0x01000000ff0477ac */ /* 0x000ea20008000a00 */
[----:B-1----:R-:W-:-:S05]  /*0cb0*/  IMAD.WIDE.U32 R16, R19, 0x8, R16 ;  /* 0x0000000813107825 */ /* 0x002fca00078e0010 */
[----:B0-----:R-:W3:Y:S01]  /*0cc0*/  LDG.E.64 R10, desc[UR36][R16.64] ;  /* 0x00000024100a7981 */ /* 0x001ee2000c1e1b00 */
[----:B------:R0:W1:Y:S01]  /*0cd0*/  LDC.64 R8, c[0x4][R22] ;  /* 0x0100000016087b82 */ /* 0x0000620000000a00 */
[----:B--2---:R-:W-:Y:S01]  /*0ce0*/  IMAD.U32 R4, RZ, RZ, UR4 ;  /* 0x00000004ff047e24 */ /* 0x004fe2000f8e00ff */
[----:B------:R-:W-:Y:S01]  /*0cf0*/  MOV R5, UR5 ;  /* 0x0000000500057c02 */ /* 0x000fe20008000f00 */
[----:B------:R-:W-:Y:S02]  /*0d00*/  IMAD.MOV.U32 R6, RZ, RZ, R18 ;  /* 0x000000ffff067224 */ /* 0x000fe400078e0012 */
[----:B------:R-:W-:Y:S01]  /*0d10*/  IMAD.MOV.U32 R7, RZ, RZ, R2 ;  /* 0x000000ffff077224 */ /* 0x000fe200078e0002 */
[----:B-1-3--:R0:W-:Y:S06]  /*0d20*/  STL.64 [R1], R10 ;  /* 0x0000000a01007387 */ /* 0x00a1ec0000100a00 */
[----:B------:R-:W-:-:S07]  /*0d30*/  LEPC R20, `(.L_x_83) ;  /* 0x000000001014794e */ /* 0x000fce0000000000 */
[----:B0-----:R-:W-:Y:S05]  /*0d40*/  CALL.ABS.NOINC R8 ;  /* 0x0000000008007343 */ /* 0x001fea0003c00000 */
.L_x_83:
        /* <DEDUP_REMOVED lines=10> */
.L_x_84:
        /* <DEDUP_REMOVED lines=10> */
.L_x_85:
        /* <DEDUP_REMOVED lines=10> */
.L_x_86:
        /* <DEDUP_REMOVED lines=10> */
.L_x_87:
        /* <DEDUP_REMOVED lines=10> */
.L_x_88:
        /* <DEDUP_REMOVED lines=10> */
.L_x_89:
        /* <DEDUP_REMOVED lines=10> */
.L_x_90:
[----:B------:R-:W-:-:S07]  /*11b0*/  VIADD R19, R19, 0x8 ;  /* 0x0000000813137836 */ /* 0x000fce0000000000 */
.L_x_82:
[----:B------:R-:W-:-:S13]  /*11c0*/  ISETP.NE.AND P0, PT, R23, RZ, PT ;  /* 0x000000ff1700720c */ /* 0x000fda0003f05270 */
[----:B------:R-:W-:Y:S05]  /*11d0*/  @!P0 BRA `(.L_x_81) ;  /* 0x0000000400248947 */ /* 0x000fea0003800000 */
[----:B------:R-:W1:Y:S01]  /*11e0*/  LDC R0, c[0x0][0x388] ;  /* 0x0000e200ff007b82 */ /* 0x000e620000000800 */
[----:B------:R-:W-:Y:S02]  /*11f0*/  ISETP.GE.U32.AND P0, PT, R23, 0x4, PT ;  /* 0x000000041700780c */ /* 0x000fe40003f06070 */
[----:B-1----:R-:W-:-:S11]  /*1200*/  LOP3.LUT R23, R0, 0x3, RZ, 0xc0, !PT ;  /* 0x0000000300177812 */ /* 0x002fd600078ec0ff */
[----:B------:R-:W-:Y:S05]  /*1210*/  @!P0 BRA `(.L_x_91) ;  /* 0x0000000000b08947 */ /* 0x000fea0003800000 */
        /* <DEDUP_REMOVED lines=13> */
.L_x_92:
        /* <DEDUP_REMOVED lines=10> */
.L_x_93:
        /* <DEDUP_REMOVED lines=10> */
.L_x_94:
        /* <DEDUP_REMOVED lines=10> */
.L_x_95:
[----:B------:R-:W-:-:S07]  /*14d0*/  IADD3 R19, PT, PT, R19, 0x4, RZ ;  /* 0x0000000413137810 */ /* 0x000fce0007ffe0ff */
.L_x_91:
[----:B------:R-:W-:-:S13]  /*14e0*/  ISETP.NE.AND P0, PT, R23, RZ, PT ;  /* 0x000000ff1700720c */ /* 0x000fda0003f05270 */
[----:B------:R-:W-:Y:S05]  /*14f0*/  @!P0 BRA `(.L_x_81) ;  /* 0x00000000005c8947 */ /* 0x000fea0003800000 */
[----:B------:R-:W1:Y:S01]  /*1500*/  LDC.64 R16, c[0x0][0x380] ;  /* 0x0000e000ff107b82 */ /* 0x000e620000000a00 */
[----:B------:R-:W-:Y:S02]  /*1510*/  IMAD.MOV R23, RZ, RZ, -R23 ;  /* 0x000000ffff177224 */ /* 0x000fe400078e0a17 */
[----:B-1----:R-:W-:-:S07]  /*1520*/  IMAD.WIDE.U32 R16, R19, 0x8, R16 ;  /* 0x0000000813107825 */ /* 0x002fce00078e0010 */
.L_x_97:
[----:B------:R-:W-:Y:S01]  /*1530*/  IMAD.MOV.U32 R10, RZ, RZ, R16 ;  /* 0x000000ffff0a7224 */ /* 0x000fe200078e0010 */
[----:B------:R-:W-:Y:S01]  /*1540*/  MOV R11, R17 ;  /* 0x00000011000b7202 */ /* 0x000fe20000000f00 */
[----:B------:R-:W1:Y:S05]  /*1550*/  LDCU.64 UR4, c[0x4][URZ] ;  /* 0x01000000ff0477ac */ /* 0x000e6a0008000a00 */
[----:B0-----:R-:W2:Y:S01]  /*1560*/  LDG.E.64 R10, desc[UR36][R10.64] ;  /* 0x000000240a0a7981 */ /* 0x001ea2000c1e1b00 */
[----:B------:R-:W-:Y:S01]  /*1570*/  MOV R8, 0x50 ;  /* 0x0000005000087802 */ /* 0x000fe20000000f00 */
[----:B------:R-:W-:Y:S02]  /*1580*/  VIADD R23, R23, 0x1 ;  /* 0x0000000117177836 */ /* 0x000fe40000000000 */
[----:B------:R-:W-:-:S02]  /*1590*/  IMAD.MOV.U32 R6, RZ, RZ, R18 ;  /* 0x000000ffff067224 */ /* 0x000fc400078e0012 */
[----:B------:R-:W-:Y:S01]  /*15a0*/  IMAD.MOV.U32 R7, RZ, RZ, R2 ;  /* 0x000000ffff077224 */ /* 0x000fe200078e0002 */
[----:B------:R-:W0:Y:S01]  /*15b0*/  LDC.64 R8, c[0x4][R8] ;  /* 0x0100000008087b82 */ /* 0x000e220000000a00 */
[----:B------:R-:W-:-:S04]  /*15c0*/  ISETP.NE.AND P0, PT, R23, RZ, PT ;  /* 0x000000ff1700720c */ /* 0x000fc80003f05270 */
[----:B------:R-:W-:Y:S01]  /*15d0*/  P2R R0, PR, RZ, 0x1 ;  /* 0x00000001ff007803 */ /* 0x000fe20000000000 */
[----:B-1----:R-:W-:Y:S01]  /*15e0*/  IMAD.U32 R4, RZ, RZ, UR4 ;  /* 0x00000004ff047e24 */ /* 0x002fe2000f8e00ff */
[----:B------:R-:W-:Y:S01]  /*15f0*/  MOV R5, UR5 ;  /* 0x0000000500057c02 */ /* 0x000fe20008000f00 */
[----:B0-2---:R1:W-:Y:S06]  /*1600*/  STL.64 [R1], R10 ;  /* 0x0000000a01007387 */ /* 0x0053ec0000100a00 */
[----:B------:R-:W-:-:S07]  /*1610*/  LEPC R20, `(.L_x_96) ;  /* 0x000000001014794e */ /* 0x000fce0000000000 */
[----:B-1----:R-:W-:Y:S05]  /*1620*/  CALL.ABS.NOINC R8 ;  /* 0x0000000008007343 */ /* 0x002fea0003c00000 */
.L_x_96:
[----:B------:R-:W-:Y:S02]  /*1630*/  ISETP.NE.AND P6, PT, R23, RZ, PT ;  /* 0x000000ff1700720c */ /* 0x000fe40003fc5270 */
[----:B------:R-:W-:-:S04]  /*1640*/  IADD3 R16, P0, PT, R16, 0x8, RZ ;  /* 0x0000000810107810 */ /* 0x000fc80007f1e0ff */
[----:B------:R-:W-:-:S07]  /*1650*/  IADD3.X R17, PT, PT, RZ, R17, RZ, P0, !PT ;  /* 0x00000011ff117210 */ /* 0x000fce00007fe4ff */
[----:B------:R-:W-:Y:S05]  /*1660*/  @P6 BRA `(.L_x_97) ;  /* 0xfffffffc00b06947 */ /* 0x000fea000383ffff */
.L_x_81:
[----:B0-----:R-:W-:Y:S05]  /*1670*/  BSYNC.RECONVERGENT B6 ;  /* 0x0000000000067941 */ /* 0x001fea0003800200 */
.L_x_62:
[----:B------:R-:W-:Y:S01]  /*1680*/  MOV R0, 0x50 ;  /* 0x0000005000007802 */ /* 0x000fe20000000f00 */
[----:B------:R-:W0:Y:S01]  /*1690*/  LDCU.64 UR4, c[0x4][0x8] ;  /* 0x01000100ff0477ac */ /* 0x000e220008000a00 */
[----:B------:R-:W-:Y:S02]  /*16a0*/  CS2R R6, SRZ ;  /* 0x0000000000067805 */ /* 0x000fe4000001ff00 */
[----:B------:R1:W2:Y:S01]  /*16b0*/  LDC.64 R2, c[0x4][R0] ;  /* 0x0100000000027b82 */ /* 0x0002a20000000a00 */
[----:B0-----:R-:W-:Y:S01]  /*16c0*/  IMAD.U32 R4, RZ, RZ, UR4 ;  /* 0x00000004ff047e24 */ /* 0x001fe2000f8e00ff */
[----:B-1----:R-:W-:-:S07]  /*16d0*/  MOV R5, UR5 ;  /* 0x0000000500057c02 */ /* 0x002fce0008000f00 */
[----:B------:R-:W-:-:S07]  /*16e0*/  LEPC R20, `(.L_x_98) ;  /* 0x000000001014794e */ /* 0x000fce0000000000 */
[----:B--2---:R-:W-:Y:S05]  /*16f0*/  CALL.ABS.NOINC R2 ;  /* 0x0000000002007343 */ /* 0x004fea0003c00000 */
.L_x_98:
[----:B------:R-:W-:Y:S05]  /*1700*/  EXIT ;  /* 0x000000000000794d */ /* 0x000fea0003800000 */
.L_x_99:
        /* <DEDUP_REMOVED lines=15> */
.L_x_136:


//--------------------- .text._Z7SoftmaxPddi      --------------------------
	.section	.text._Z7SoftmaxPddi,"ax",@progbits
	.align	128
        .global         _Z7SoftmaxPddi
        .type           _Z7SoftmaxPddi,@function
        .size           _Z7SoftmaxPddi,(.L_x_128 - _Z7SoftmaxPddi)
        .other          _Z7SoftmaxPddi,@"STO_CUDA_ENTRY STV_DEFAULT"
_Z7SoftmaxPddi:
.text._Z7SoftmaxPddi:
[----:B------:R-:W-:Y:S01]  /*0000*/  LDC R1, c[0x0][0x37c] ;  /* 0x0000df00ff017b82 */ /* 0x000fe20000000800 */
[----:B------:R-:W0:Y:S01]  /*0010*/  S2R R3, SR_CTAID.X ;  /* 0x0000000000037919 */ /* 0x000e220000002500 */
[----:B------:R-:W0:Y:S01]  /*0020*/  LDCU UR4, c[0x0][0x360] ;  /* 0x00006c00ff0477ac */ /* 0x000e220008000800 */
[----:B------:R-:W0:Y:S01]  /*0030*/  S2R R0, SR_TID.X ;  /* 0x0000000000007919 */ /* 0x000e220000002100 */
[----:B------:R-:W1:Y:S01]  /*0040*/  LDCU UR5, c[0x0][0x390] ;  /* 0x00007200ff0577ac */ /* 0x000e620008000800 */
[----:B0-----:R-:W-:-:S05]  /*0050*/  IMAD R3, R3, UR4, R0 ;  /* 0x0000000403037c24 */ /* 0x001fca000f8e0200 */
[----:B-1----:R-:W-:-:S13]  /*0060*/  ISETP.GE.AND P0, PT, R3, UR5, PT ;  /* 0x0000000503007c0c */ /* 0x002fda000bf06270 */
[----:B------:R-:W-:Y:S05]  /*0070*/  @P0 EXIT ;  /* 0x000000000000094d */ /* 0x000fea0003800000 */
[----:B------:R-:W0:Y:S01]  /*0080*/  LDC.64 R4, c[0x0][0x380] ;  /* 0x0000e000ff047b82 */ /* 0x000e220000000a00 */
[----:B------:R-:W1:Y:S01]  /*0090*/  LDCU.64 UR4, c[0x0][0x358] ;  /* 0x00006b00ff0477ac */ /* 0x000e620008000a00 */
[----:B------:R-:W2:Y:S06]  /*00a0*/  LDCU UR6, c[0x0][0x38c] ;  /* 0x00007180ff0677ac */ /* 0x000eac0008000800 */
[----:B------:R-:W3:Y:S01]  /*00b0*/  LDC.64 R8, c[0x0][0x388] ;  /* 0x0000e200ff087b82 */ /* 0x000ee20000000a00 */
[----:B0-----:R-:W-:-:S05]  /*00c0*/  IMAD.WIDE R4, R3, 0x8, R4 ;  /* 0x0000000803047825 */ /* 0x001fca00078e0204 */
[----:B-1----:R-:W4:Y:S01]  /*00d0*/  LDG.E.64 R10, desc[UR4][R4.64] ;  /* 0x00000004040a7981 */ /* 0x002f22000c1e1b00 */
[----:B--2---:R-:W3:Y:S01]  /*00e0*/  MUFU.RCP64H R3, UR6 ;  /* 0x0000000600037d08 */ /* 0x004ee20008001800 */
[----:B------:R-:W-:Y:S01]  /*00f0*/  IMAD.MOV.U32 R2, RZ, RZ, 0x1 ;  /* 0x00000001ff027424 */ /* 0x000fe200078e00ff */
[----:B------:R-:W-:Y:S05]  /*0100*/  BSSY.RECONVERGENT B0, `(.L_x_100) ;  /* 0x0000011000007945 */ /* 0x000fea0003800200 */
[----:B---3--:R-:W-:-:S08]  /*0110*/  DFMA R6, R2, -R8, 1 ;  /* 0x3ff000000206742b */ /* 0x008fd00000000808 */
[----:B------:R-:W-:-:S08]  /*0120*/  DFMA R6, R6, R6, R6 ;  /* 0x000000060606722b */ /* 0x000fd00000000006 */
[----:B------:R-:W-:-:S08]  /*0130*/  DFMA R6, R2, R6, R2 ;  /* 0x000000060206722b */ /* 0x000fd00000000002 */
[----:B------:R-:W-:-:S08]  /*0140*/  DFMA R2, R6, -R8, 1 ;  /* 0x3ff000000602742b */ /* 0x000fd00000000808 */
[----:B------:R-:W-:-:S08]  /*0150*/  DFMA R2, R6, R2, R6 ;  /* 0x000000020602722b */ /* 0x000fd00000000006 */
[----:B----4-:R-:W-:Y:S01]  /*0160*/  DMUL R6, R10, R2 ;  /* 0x000000020a067228 */ /* 0x010fe20000000000 */
[----:B------:R-:W-:-:S07]  /*0170*/  FSETP.GEU.AND P1, PT, |R11|, 6.5827683646048100446e-37, PT ;  /* 0x036000000b00780b */ /* 0x000fce0003f2e200 */
[----:B------:R-:W-:-:S08]  /*0180*/  DFMA R8, R6, -R8, R10 ;  /* 0x800000080608722b */ /* 0x000fd0000000000a */
[----:B------:R-:W-:-:S10]  /*0190*/  DFMA R2, R2, R8, R6 ;  /* 0x000000080202722b */ /* 0x000fd40000000006 */
[----:B------:R-:W-:-:S05]  /*01a0*/  FFMA R0, RZ, UR6, R3 ;  /* 0x00000006ff007c23 */ /* 0x000fca0008000003 */
[----:B------:R-:W-:-:S13]  /*01b0*/  FSETP.GT.AND P0, PT, |R0|, 1.469367938527859385e-39, PT ;  /* 0x001000000000780b */ /* 0x000fda0003f04200 */
[----:B------:R-:W-:Y:S05]  /*01c0*/  @P0 BRA P1, `(.L_x_101) ;  /* 0x0000000000100947 */ /* 0x000fea0000800000 */
[----:B------:R-:W-:-:S07]  /*01d0*/  MOV R0, 0x1f0 ;  /* 0x000001f000007802 */ /* 0x000fce0000000f00 */
[----:B------:R-:W-:Y:S05]  /*01e0*/  CALL.REL.NOINC `($__internal_0_$__cuda_sm20_div_rn_f64_full) ;  /* 0x0000000000147944 */ /* 0x000fea0003c00000 */
[----:B------:R-:W-:Y:S02]  /*01f0*/  IMAD.MOV.U32 R2, RZ, RZ, R12 ;  /* 0x000000ffff027224 */ /* 0x000fe400078e000c */
[----:B------:R-:W-:-:S07]  /*0200*/  IMAD.MOV.U32 R3, RZ, RZ, R13 ;  /* 0x000000ffff037224 */ /* 0x000fce00078e000d */
.L_x_101:
[----:B------:R-:W-:Y:S05]  /*0210*/  BSYNC.RECONVERGENT B0 ;  /* 0x0000000000007941 */ /* 0x000fea0003800200 */
.L_x_100:
[----:B------:R-:W-:Y:S01]  /*0220*/  STG.E.64 desc[UR4][R4.64], R2 ;  /* 0x0000000204007986 */ /* 0x000fe2000c101b04 */
[----:B------:R-:W-:Y:S05]  /*0230*/  EXIT ;  /* 0x000000000000794d */ /* 0x000fea0003800000 */
        .weak           $__internal_0_$__cuda_sm20_div_rn_f64_full
        .type           $__internal_0_$__cuda_sm20_div_rn_f64_full,@function
        .size           $__internal_0_$__cuda_sm20_div_rn_f64_full,(.L_x_128 - $__internal_0_$__cuda_sm20_div_rn_f64_full)
$__internal_0_$__cuda_sm20_div_rn_f64_full:
[----:B------:R-:W0:Y:S01]  /*0240*/  LDC.64 R2, c[0x0][0x388] ;  /* 0x0000e200ff027b82 */ /* 0x000e220000000a00 */
[C---:B------:R-:W-:Y:S01]  /*0250*/  FSETP.GEU.AND P2, PT, |R11|.reuse, 1.469367938527859385e-39, PT ;  /* 0x001000000b00780b */ /* 0x040fe20003f4e200 */
[----:B------:R-:W-:Y:S01]  /*0260*/  IMAD.MOV.U32 R16, RZ, RZ, 0x1ca00000 ;  /* 0x1ca00000ff107424 */ /* 0x000fe200078e00ff */
[----:B------:R-:W-:Y:S01]  /*0270*/  LOP3.LUT R12, R11, 0x7ff00000, RZ, 0xc0, !PT ;  /* 0x7ff000000b0c7812 */ /* 0x000fe200078ec0ff */
[----:B------:R-:W-:Y:S01]  /*0280*/  BSSY.RECONVERGENT B1, `(.L_x_102) ;  /* 0x0000051000017945 */ /* 0x000fe20003800200 */
[C---:B0-----:R-:W-:Y:S02]  /*0290*/  FSETP.GEU.AND P0, PT, |R3|.reuse, 1.469367938527859385e-39, PT ;  /* 0x001000000300780b */ /* 0x041fe40003f0e200 */
[C---:B------:R-:W-:Y:S02]  /*02a0*/  LOP3.LUT R6, R3.reuse, 0x800fffff, RZ, 0xc0, !PT ;  /* 0x800fffff03067812 */ /* 0x040fe400078ec0ff */
[----:B------:R-:W-:Y:S02]  /*02b0*/  LOP3.LUT R13, R3, 0x7ff00000, RZ, 0xc0, !PT ;  /* 0x7ff00000030d7812 */ /* 0x000fe400078ec0ff */
[----:B------:R-:W-:Y:S01]  /*02c0*/  LOP3.LUT R7, R6, 0x3ff00000, RZ, 0xfc, !PT ;  /* 0x3ff0000006077812 */ /* 0x000fe200078efcff */
[----:B------:R-:W-:Y:S01]  /*02d0*/  IMAD.MOV.U32 R6, RZ, RZ, R2 ;  /* 0x000000ffff067224 */ /* 0x000fe200078e0002 */
[----:B------:R-:W-:Y:S01]  /*02e0*/  ISETP.GE.U32.AND P1, PT, R12, R13, PT ;  /* 0x0000000d0c00720c */ /* 0x000fe20003f26070 */
[----:B------:R-:W-:-:S04]  /*02f0*/  IMAD.MOV.U32 R23, RZ, RZ, R13 ;  /* 0x000000ffff177224 */ /* 0x000fc800078e000d */
[----:B------:R-:W0:Y:S02]  /*0300*/  @!P0 LDC.64 R8, c[0x0][0x388] ;  /* 0x0000e200ff088b82 */ /* 0x000e240000000a00 */
[----:B0-----:R-:W-:Y:S01]  /*0310*/  @!P0 DMUL R6, R8, 8.98846567431157953865e+307 ;  /* 0x7fe0000008068828 */ /* 0x001fe20000000000 */
[----:B------:R-:W-:-:S05]  /*0320*/  IMAD.MOV.U32 R8, RZ, RZ, 0x1 ;  /* 0x00000001ff087424 */ /* 0x000fca00078e00ff */
[----:B------:R-:W0:Y:S04]  /*0330*/  MUFU.RCP64H R9, R7 ;  /* 0x0000000700097308 */ /* 0x000e280000001800 */
[----:B------:R-:W-:-:S05]  /*0340*/  @!P0 LOP3.LUT R23, R7, 0x7ff00000, RZ, 0xc0, !PT ;  /* 0x7ff0000007178812 */ /* 0x000fca00078ec0ff */
[----:B------:R-:W-:Y:S01]  /*0350*/  VIADD R24, R23, 0xffffffff ;  /* 0xffffffff17187836 */ /* 0x000fe20000000000 */
[----:B0-----:R-:W-:-:S08]  /*0360*/  DFMA R14, R8, -R6, 1 ;  /* 0x3ff00000080e742b */ /* 0x001fd00000000806 */
[----:B------:R-:W-:-:S08]  /*0370*/  DFMA R14, R14, R14, R14 ;  /* 0x0000000e0e0e722b */ /* 0x000fd0000000000e */
[----:B------:R-:W-:Y:S01]  /*0380*/  DFMA R18, R8, R14, R8 ;  /* 0x0000000e0812722b */ /* 0x000fe20000000008 */
[----:B------:R-:W-:Y:S01]  /*0390*/  SEL R15, R16, 0x63400000, !P1 ;  /* 0x63400000100f7807 */ /* 0x000fe20004800000 */
[----:B------:R-:W-:Y:S02]  /*03a0*/  IMAD.MOV.U32 R8, RZ, RZ, R10 ;  /* 0x000000ffff087224 */ /* 0x000fe400078e000a */
[----:B------:R-:W-:Y:S01]  /*03b0*/  IMAD.MOV.U32 R14, RZ, RZ, R12 ;  /* 0x000000ffff0e7224 */ /* 0x000fe200078e000c */
[C-C-:B------:R-:W-:Y:S02]  /*03c0*/  @!P2 LOP3.LUT R16, R15.reuse, 0x80000000, R11.reuse, 0xf8, !PT ;  /* 0x800000000f10a812 */ /* 0x140fe400078ef80b */
[----:B------:R-:W-:Y:S01]  /*03d0*/  LOP3.LUT R9, R15, 0x800fffff, R11, 0xf8, !PT ;  /* 0x800fffff0f097812 */ /* 0x000fe200078ef80b */
[----:B------:R-:W-:Y:S01]  /*03e0*/  DFMA R20, R18, -R6, 1 ;  /* 0x3ff000001214742b */ /* 0x000fe20000000806 */
[----:B------:R-:W-:Y:S01]  /*03f0*/  @!P2 LOP3.LUT R17, R16, 0x100000, RZ, 0xfc, !PT ;  /* 0x001000001011a812 */ /* 0x000fe200078efcff */
[----:B------:R-:W-:-:S06]  /*0400*/  @!P2 IMAD.MOV.U32 R16, RZ, RZ, RZ ;  /* 0x000000ffff10a224 */ /* 0x000fcc00078e00ff */
[----:B------:R-:W-:Y:S02]  /*0410*/  @!P2 DFMA R8, R8, 2, -R16 ;  /* 0x400000000808a82b */ /* 0x000fe40000000810 */
[----:B------:R-:W-:-:S08]  /*0420*/  DFMA R16, R18, R20, R18 ;  /* 0x000000141210722b */ /* 0x000fd00000000012 */
[----:B------:R-:W-:Y:S01]  /*0430*/  @!P2 LOP3.LUT R14, R9, 0x7ff00000, RZ, 0xc0, !PT ;  /* 0x7ff00000090ea812 */ /* 0x000fe200078ec0ff */
[----:B------:R-:W-:-:S04]  /*0440*/  DMUL R18, R16, R8 ;  /* 0x0000000810127228 */ /* 0x000fc80000000000 */
[----:B------:R-:W-:-:S04]  /*0450*/  VIADD R22, R14, 0xffffffff ;  /* 0xffffffff0e167836 */ /* 0x000fc80000000000 */
[----:B------:R-:W-:Y:S01]  /*0460*/  DFMA R20, R18, -R6, R8 ;  /* 0x800000061214722b */ /* 0x000fe20000000008 */
[----:B------:R-:W-:-:S04]  /*0470*/  ISETP.GT.U32.AND P0, PT, R22, 0x7feffffe, PT ;  /* 0x7feffffe1600780c */ /* 0x000fc80003f04070 */
[----:B------:R-:W-:-:S03]  /*0480*/  ISETP.GT.U32.OR P0, PT, R24, 0x7feffffe, P0 ;  /* 0x7feffffe1800780c */ /* 0x000fc60000704470 */
[----:B------:R-:W-:-:S10]  /*0490*/  DFMA R16, R16, R20, R18 ;  /* 0x000000141010722b */ /* 0x000fd40000000012 */
[----:B------:R-:W-:Y:S05]  /*04a0*/  @P0 BRA `(.L_x_103) ;  /* 0x0000000000600947 */ /* 0x000fea0003800000 */
[----:B------:R-:W-:Y:S01]  /*04b0*/  VIADDMNMX R12, R12, -R13, 0xb9600000, !PT ;  /* 0xb96000000c0c7446 */ /* 0x000fe2000780090d */
[----:B------:R-:W-:-:S03]  /*04c0*/  IMAD.MOV.U32 R10, RZ, RZ, RZ ;  /* 0x000000ffff0a7224 */ /* 0x000fc600078e00ff */
[----:B------:R-:W-:-:S05]  /*04d0*/  VIMNMX R12, PT, PT, R12, 0x46a00000, PT ;  /* 0x46a000000c0c7848 */ /* 0x000fca0003fe0100 */
[----:B------:R-:W-:-:S04]  /*04e0*/  IMAD.IADD R15, R12, 0x1, -R15 ;  /* 0x000000010c0f7824 */ /* 0x000fc800078e0a0f */
[----:B------:R-:W-:-:S06]  /*04f0*/  VIADD R11, R15, 0x7fe00000 ;  /* 0x7fe000000f0b7836 */ /* 0x000fcc0000000000 */
[----:B------:R-:W-:-:S10]  /*0500*/  DMUL R12, R16, R10 ;  /* 0x0000000a100c7228 */ /* 0x000fd40000000000 */
[----:B------:R-:W-:-:S13]  /*0510*/  FSETP.GTU.AND P0, PT, |R13|, 1.469367938527859385e-39, PT ;  /* 0x001000000d00780b */ /* 0x000fda0003f0c200 */
[----:B------:R-:W-:Y:S05]  /*0520*/  @P0 BRA `(.L_x_104) ;  /* 0x0000000000980947 */ /* 0x000fea0003800000 */
[----:B------:R-:W-:Y:S01]  /*0530*/  DFMA R6, R16, -R6, R8 ;  /* 0x800000061006722b */ /* 0x000fe20000000008 */
[----:B------:R-:W-:-:S09]  /*0540*/  IMAD.MOV.U32 R10, RZ, RZ, RZ ;  /* 0x000000ffff0a7224 */ /* 0x000fd200078e00ff */
[C---:B------:R-:W-:Y:S02]  /*0550*/  FSETP.NEU.AND P0, PT, R7.reuse, RZ, PT ;  /* 0x000000ff0700720b */ /* 0x040fe40003f0d000 */
[----:B------:R-:W-:-:S04]  /*0560*/  LOP3.LUT R9, R7, 0x80000000, R3, 0x48, !PT ;  /* 0x8000000007097812 */ /* 0x000fc800078e4803 */
[----:B------:R-:W-:-:S07]  /*0570*/  LOP3.LUT R11, R9, R11, RZ, 0xfc, !PT ;  /* 0x0000000b090b7212 */ /* 0x000fce00078efcff */
[----:B------:R-:W-:Y:S05]  /*0580*/  @!P0 BRA `(.L_x_104) ;  /* 0x0000000000808947 */ /* 0x000fea0003800000 */
[----:B------:R-:W-:Y:S01]  /*0590*/  IMAD.MOV R3, RZ, RZ, -R15 ;  /* 0x000000ffff037224 */ /* 0x000fe200078e0a0f */
[----:B------:R-:W-:Y:S01]  /*05a0*/  DMUL.RP R10, R16, R10 ;  /* 0x0000000a100a7228 */ /* 0x000fe20000008000 */
[----:B------:R-:W-:Y:S01]  /*05b0*/  IMAD.MOV.U32 R2, RZ, RZ, RZ ;  /* 0x000000ffff027224 */ /* 0x000fe200078e00ff */
[----:B------:R-:W-:-:S05]  /*05c0*/  IADD3 R15, PT, PT, -R15, -0x43300000, RZ ;  /* 0xbcd000000f0f7810 */ /* 0x000fca0007ffe1ff */
[----:B------:R-:W-:-:S03]  /*05d0*/  DFMA R2, R12, -R2, R16 ;  /* 0x800000020c02722b */ /* 0x000fc60000000010 */
[----:B------:R-:W-:-:S07]  /*05e0*/  LOP3.LUT R9, R11, R9, RZ, 0x3c, !PT ;  /* 0x000000090b097212 */ /* 0x000fce00078e3cff */
[----:B------:R-:W-:-:S04]  /*05f0*/  FSETP.NEU.AND P0, PT, |R3|, R15, PT ;  /* 0x0000000f0300720b */ /* 0x000fc80003f0d200 */
[----:B------:R-:W-:Y:S02]  /*0600*/  FSEL R12, R10, R12, !P0 ;  /* 0x0000000c0a0c7208 */ /* 0x000fe40004000000 */
[----:B------:R-:W-:Y:S01]  /*0610*/  FSEL R13, R9, R13, !P0 ;  /* 0x0000000d090d7208 */ /* 0x000fe20004000000 */
[----:B------:R-:W-:Y:S06]  /*0620*/  BRA `(.L_x_104) ;  /* 0x0000000000587947 */ /* 0x000fec0003800000 */
.L_x_103:
[----:B------:R-:W-:-:S14]  /*0630*/  DSETP.NAN.AND P0, PT, R10, R10, PT ;  /* 0x0000000a0a00722a */ /* 0x000fdc0003f08000 */
[----:B------:R-:W-:Y:S05]  /*0640*/  @P0 BRA `(.L_x_105) ;  /* 0x0000000000480947 */ /* 0x000fea0003800000 */
[----:B------:R-:W0:Y:S02]  /*0650*/  LDC.64 R6, c[0x0][0x388] ;  /* 0x0000e200ff067b82 */ /* 0x000e240000000a00 */
[----:B0-----:R-:W-:-:S14]  /*0660*/  DSETP.NAN.AND P0, PT, R6, R6, PT ;  /* 0x000000060600722a */ /* 0x001fdc0003f08000 */
[----:B------:R-:W-:Y:S05]  /*0670*/  @P0 BRA `(.L_x_106) ;  /* 0x0000000000300947 */ /* 0x000fea0003800000 */
[----:B------:R-:W-:Y:S01]  /*0680*/  ISETP.NE.AND P0, PT, R14, R23, PT ;  /* 0x000000170e00720c */ /* 0x000fe20003f05270 */
[----:B------:R-:W-:Y:S02]  /*0690*/  IMAD.MOV.U32 R12, RZ, RZ, 0x0 ;  /* 0x00000000ff0c7424 */ /* 0x000fe400078e00ff */
[----:B------:R-:W-:-:S10]  /*06a0*/  IMAD.MOV.U32 R13, RZ, RZ, -0x80000 ;  /* 0xfff80000ff0d7424 */ /* 0x000fd400078e00ff */
[----:B------:R-:W-:Y:S05]  /*06b0*/  @!P0 BRA `(.L_x_104) ;  /* 0x0000000000348947 */ /* 0x000fea0003800000 */
[----:B------:R-:W-:Y:S02]  /*06c0*/  ISETP.NE.AND P0, PT, R14, 0x7ff00000, PT ;  /* 0x7ff000000e00780c */ /* 0x000fe40003f05270 */
[----:B------:R-:W-:Y:S02]  /*06d0*/  LOP3.LUT R13, R11, 0x80000000, R3, 0x48, !PT ;  /* 0x800000000b0d7812 */ /* 0x000fe400078e4803 */
[----:B------:R-:W-:-:S13]  /*06e0*/  ISETP.EQ.OR P0, PT, R23, RZ, !P0 ;  /* 0x000000ff1700720c */ /* 0x000fda0004702670 */
[----:B------:R-:W-:Y:S01]  /*06f0*/  @P0 LOP3.LUT R2, R13, 0x7ff00000, RZ, 0xfc, !PT ;  /* 0x7ff000000d020812 */ /* 0x000fe200078efcff */
[----:B------:R-:W-:Y:S02]  /*0700*/  @!P0 IMAD.MOV.U32 R12, RZ, RZ, RZ ;  /* 0x000000ffff0c8224 */ /* 0x000fe400078e00ff */
[----:B------:R-:W-:Y:S02]  /*0710*/  @P0 IMAD.MOV.U32 R12, RZ, RZ, RZ ;  /* 0x000000ffff0c0224 */ /* 0x000fe400078e00ff */
[----:B------:R-:W-:Y:S01]  /*0720*/  @P0 IMAD.MOV.U32 R13, RZ, RZ, R2 ;  /* 0x000000ffff0d0224 */ /* 0x000fe200078e0002 */
[----:B------:R-:W-:Y:S06]  /*0730*/  BRA `(.L_x_104) ;  /* 0x0000000000147947 */ /* 0x000fec0003800000 */
.L_x_106:
[----:B------:R-:W-:Y:S01]  /*0740*/  LOP3.LUT R13, R3, 0x80000, RZ, 0xfc, !PT ;  /* 0x00080000030d7812 */ /* 0x000fe200078efcff */
[----:B------:R-:W-:Y:S01]  /*0750*/  IMAD.MOV.U32 R12, RZ, RZ, R2 ;  /* 0x000000ffff0c7224 */ /* 0x000fe200078e0002 */
[----:B------:R-:W-:Y:S06]  /*0760*/  BRA `(.L_x_104) ;  /* 0x0000000000087947 */ /* 0x000fec0003800000 */
.L_x_105:
[----:B------:R-:W-:Y:S01]  /*0770*/  LOP3.LUT R13, R11, 0x80000, RZ, 0xfc, !PT ;  /* 0x000800000b0d7812 */ /* 0x000fe200078efcff */
[----:B------:R-:W-:-:S07]  /*0780*/  IMAD.MOV.U32 R12, RZ, RZ, R10 ;  /* 0x000000ffff0c7224 */ /* 0x000fce00078e000a */
.L_x_104:
[----:B------:R-:W-:Y:S05]  /*0790*/  BSYNC.RECONVERGENT B1 ;  /* 0x0000000000017941 */ /* 0x000fea0003800200 */
.L_x_102:
[----:B------:R-:W-:Y:S02]  /*07a0*/  IMAD.MOV.U32 R2, RZ, RZ, R0 ;  /* 0x000000ffff027224 */ /* 0x000fe400078e0000 */
[----:B------:R-:W-:-:S04]  /*07b0*/  IMAD.MOV.U32 R3, RZ, RZ, 0x0 ;  /* 0x00000000ff037424 */ /* 0x000fc800078e00ff */
[----:B------:R-:W-:Y:S05]  /*07c0*/  RET.REL.NODEC R2 `(_Z7SoftmaxPddi) ;  /* 0xfffffff8020c7950 */ /* 0x000fea0003c3ffff */
.L_x_107:
        /* <DEDUP_REMOVED lines=11> */
.L_x_128:


//--------------------- .text._Z11ExponentialPdi  --------------------------
	.section	.text._Z11ExponentialPdi,"ax",@progbits
	.align	128
        .global         _Z11ExponentialPdi
        .type           _Z11ExponentialPdi,@function
        .size           _Z11ExponentialPdi,(.L_x_138 - _Z11ExponentialPdi)
        .other          _Z11ExponentialPdi,@"STO_CUDA_ENTRY STV_DEFAULT"
_Z11ExponentialPdi:
.text._Z11ExponentialPdi:
[----:B------:R-:W-:Y:S01]  /*0000*/  LDC R1, c[0x0][0x37c] ;  /* 0x0000df00ff017b82 */ /* 0x000fe20000000800 */
[----:B------:R-:W0:Y:S01]  /*0010*/  S2R R0, SR_CTAID.X ;  /* 0x0000000000007919 */ /* 0x000e220000002500 */
[----:B------:R-:W0:Y:S01]  /*0020*/  LDCU UR6, c[0x0][0x360] ;  /* 0x00006c00ff0677ac */ /* 0x000e220008000800 */
[----:B------:R-:W-:Y:S01]  /*0030*/  BSSY.RECONVERGENT B0, `(.L_x_108) ;  /* 0x0000046000007945 */ /* 0x000fe20003800200 */
[----:B------:R-:W0:Y:S01]  /*0040*/  S2R R3, SR_TID.X ;  /* 0x0000000000037919 */ /* 0x000e220000002100 */
[----:B------:R-:W1:Y:S01]  /*0050*/  LDCU UR7, c[0x0][0x388] ;  /* 0x00007100ff0777ac */ /* 0x000e620008000800 */
[----:B------:R-:W2:Y:S01]  /*0060*/  LDCU.64 UR4, c[0x0][0x358] ;  /* 0x00006b00ff0477ac */ /* 0x000ea20008000a00 */
[----:B0-----:R-:W-:-:S05]  /*0070*/  IMAD R0, R0, UR6, R3 ;  /* 0x0000000600007c24 */ /* 0x001fca000f8e0203 */
[----:B-1----:R-:W-:-:S13]  /*0080*/  ISETP.GE.AND P0, PT, R0, UR7, PT ;  /* 0x0000000700007c0c */ /* 0x002fda000bf06270 */
[----:B--2---:R-:W-:Y:S05]  /*0090*/  @P0 BRA `(.L_x_109) ;  /* 0x0000000000fc0947 */ /* 0x004fea0003800000 */
[----:B------:R-:W0:Y:S02]  /*00a0*/  LDC.64 R2, c[0x0][0x380] ;  /* 0x0000e000ff027b82 */ /* 0x000e240000000a00 */
[----:B0-----:R-:W-:-:S05]  /*00b0*/  IMAD.WIDE R2, R0, 0x8, R2 ;  /* 0x0000000800027825 */ /* 0x001fca00078e0202 */
[----:B------:R-:W2:Y:S01]  /*00c0*/  LDG.E.64 R4, desc[UR4][R2.64] ;  /* 0x0000000402047981 */ /* 0x000ea2000c1e1b00 */
[----:B------:R-:W-:Y:S01]  /*00d0*/  IMAD.MOV.U32 R6, RZ, RZ, 0x652b82fe ;  /* 0x652b82feff067424 */ /* 0x000fe200078e00ff */
[----:B------:R-:W-:Y:S01]  /*00e0*/  UMOV UR6, 0xfefa39ef ;  /* 0xfefa39ef00067882 */ /* 0x000fe20000000000 */
[----:B------:R-:W-:Y:S01]  /*00f0*/  IMAD.MOV.U32 R7, RZ, RZ, 0x3ff71547 ;  /* 0x3ff71547ff077424 */ /* 0x000fe200078e00ff */
[----:B------:R-:W-:Y:S01]  /*0100*/  UMOV UR7, 0x3fe62e42 ;  /* 0x3fe62e4200077882 */ /* 0x000fe20000000000 */
[----:B------:R-:W-:Y:S04]  /*0110*/  BSSY.RECONVERGENT B1, `(.L_x_110) ;  /* 0x0000036000017945 */ /* 0x000fe80003800200 */
[----:B--2---:R-:W-:Y:S01]  /*0120*/  DFMA R6, R4, R6, 6.75539944105574400000e+15 ;  /* 0x433800000406742b */ /* 0x004fe20000000006 */
[----:B------:R-:W-:-:S07]  /*0130*/  FSETP.GEU.AND P0, PT, |R5|, 4.1917929649353027344, PT ;  /* 0x4086232b0500780b */ /* 0x000fce0003f0e200 */
[----:B------:R-:W-:-:S08]  /*0140*/  DADD R8, R6, -6.75539944105574400000e+15 ;  /* 0xc338000006087429 */ /* 0x000fd00000000000 */
[----:B------:R-:W-:Y:S01]  /*0150*/  DFMA R10, R8, -UR6, R4 ;  /* 0x80000006080a7c2b */ /* 0x000fe20008000004 */
[----:B------:R-:W-:Y:S01]  /*0160*/  UMOV UR6, 0x3b39803f ;  /* 0x3b39803f00067882 */ /* 0x000fe20000000000 */
[----:B------:R-:W-:-:S06]  /*0170*/  UMOV UR7, 0x3c7abc9e ;  /* 0x3c7abc9e00077882 */ /* 0x000fcc0000000000 */
[----:B------:R-:W-:Y:S01]  /*0180*/  DFMA R8, R8, -UR6, R10 ;  /* 0x8000000608087c2b */ /* 0x000fe2000800000a */
[----:B------:R-:W-:Y:S01]  /*0190*/  UMOV UR6, 0x69ce2bdf ;  /* 0x69ce2bdf00067882 */ /* 0x000fe20000000000 */
[----:B------:R-:W-:Y:S01]  /*01a0*/  IMAD.MOV.U32 R10, RZ, RZ, -0x35dec16 ;  /* 0xfca213eaff0a7424 */ /* 0x000fe200078e00ff */
[----:B------:R-:W-:Y:S01]  /*01b0*/  UMOV UR7, 0x3e5ade15 ;  /* 0x3e5ade1500077882 */ /* 0x000fe20000000000 */
[----:B------:R-:W-:-:S06]  /*01c0*/  IMAD.MOV.U32 R11, RZ, RZ, 0x3e928af3 ;  /* 0x3e928af3ff0b7424 */ /* 0x000fcc00078e00ff */
[----:B------:R-:W-:Y:S01]  /*01d0*/  DFMA R10, R8, UR6, R10 ;  /* 0x00000006080a7c2b */ /* 0x000fe2000800000a */
[----:B------:R-:W-:Y:S01]  /*01e0*/  UMOV UR6, 0x62401315 ;  /* 0x6240131500067882 */ /* 0x000fe20000000000 */
[----:B------:R-:W-:-:S06]  /*01f0*/  UMOV UR7, 0x3ec71dee ;  /* 0x3ec71dee00077882 */ /* 0x000fcc0000000000 */
[----:B------:R-:W-:Y:S01]  /*0200*/  DFMA R10, R8, R10, UR6 ;  /* 0x00000006080a7e2b */ /* 0x000fe2000800000a */
        /* <DEDUP_REMOVED lines=20> */
[----:B------:R-:W-:-:S08]  /*0350*/  DFMA R10, R8, R10, UR6 ;  /* 0x00000006080a7e2b */ /* 0x000fd0000800000a */
[----:B------:R-:W-:-:S08]  /*0360*/  DFMA R10, R8, R10, 1 ;  /* 0x3ff00000080a742b */ /* 0x000fd0000000000a */
[----:B------:R-:W-:-:S10]  /*0370*/  DFMA R10, R8, R10, 1 ;  /* 0x3ff00000080a742b */ /* 0x000fd4000000000a */
[----:B------:R-:W-:Y:S01]  /*0380*/  LEA R9, R6, R11, 0x14 ;  /* 0x0000000b06097211 */ /* 0x000fe200078ea0ff */
[----:B------:R-:W-:Y:S01]  /*0390*/  IMAD.MOV.U32 R8, RZ, RZ, R10 ;  /* 0x000000ffff087224 */ /* 0x000fe200078e000a */
[----:B------:R-:W-:Y:S06]  /*03a0*/  @!P0 BRA `(.L_x_111) ;  /* 0x0000000000308947 */ /* 0x000fec0003800000 */
[----:B------:R-:W-:Y:S01]  /*03b0*/  FSETP.GEU.AND P1, PT, |R5|, 4.2275390625, PT ;  /* 0x408748000500780b */ /* 0x000fe20003f2e200 */
[C---:B------:R-:W-:Y:S02]  /*03c0*/  DADD R8, R4.reuse, +INF ;  /* 0x7ff0000004087429 */ /* 0x040fe40000000000 */
[----:B------:R-:W-:-:S08]  /*03d0*/  DSETP.GEU.AND P0, PT, R4, RZ, PT ;  /* 0x000000ff0400722a */ /* 0x000fd00003f0e000 */
[----:B------:R-:W-:Y:S02]  /*03e0*/  FSEL R8, R8, RZ, P0 ;  /* 0x000000ff08087208 */ /* 0x000fe40000000000 */
[----:B------:R-:W-:Y:S02]  /*03f0*/  @!P1 LEA.HI R7, R6, R6, RZ, 0x1 ;  /* 0x0000000606079211 */ /* 0x000fe400078f08ff */
[----:B------:R-:W-:Y:S02]  /*0400*/  FSEL R9, R9, RZ, P0 ;  /* 0x000000ff09097208 */ /* 0x000fe40000000000 */
[----:B------:R-:W-:-:S04]  /*0410*/  @!P1 SHF.R.S32.HI R7, RZ, 0x1, R7 ;  /* 0x00000001ff079819 */ /* 0x000fc80000011407 */
[----:B------:R-:W-:Y:S01]  /*0420*/  @!P1 LEA R11, R7, R11, 0x14 ;  /* 0x0000000b070b9211 */ /* 0x000fe200078ea0ff */
[----:B------:R-:W-:-:S05]  /*0430*/  @!P1 IMAD.IADD R4, R6, 0x1, -R7 ;  /* 0x0000000106049824 */ /* 0x000fca00078e0a07 */
[----:B------:R-:W-:Y:S01]  /*0440*/  @!P1 LEA R5, R4, 0x3ff00000, 0x14 ;  /* 0x3ff0000004059811 */ /* 0x000fe200078ea0ff */
[----:B------:R-:W-:-:S06]  /*0450*/  @!P1 IMAD.MOV.U32 R4, RZ, RZ, RZ ;  /* 0x000000ffff049224 */ /* 0x000fcc00078e00ff */
[----:B------:R-:W-:-:S11]  /*0460*/  @!P1 DMUL R8, R10, R4 ;  /* 0x000000040a089228 */ /* 0x000fd60000000000 */
.L_x_111:
[----:B------:R-:W-:Y:S05]  /*0470*/  BSYNC.RECONVERGENT B1 ;  /* 0x0000000000017941 */ /* 0x000fea0003800200 */
.L_x_110:
[----:B------:R0:W-:Y:S02]  /*0480*/  STG.E.64 desc[UR4][R2.64], R8 ;  /* 0x0000000802007986 */ /* 0x0001e4000c101b04 */
.L_x_109:
[----:B------:R-:W-:Y:S05]  /*0490*/  BSYNC.RECONVERGENT B0 ;  /* 0x0000000000007941 */ /* 0x000fea0003800200 */
.L_x_108:
[----:B------:R-:W-:-:S13]  /*04a0*/  ISETP.NE.AND P0, PT, R0, RZ, PT ;  /* 0x000000ff0000720c */ /* 0x000fda0003f05270 */
[----:B------:R-:W-:Y:S05]  /*04b0*/  @P0 EXIT ;  /* 0x000000000000094d */ /* 0x000fea0003800000 */
[----:B0-----:R-:W0:Y:S02]  /*04c0*/  LDC.64 R2, c[0x0][0x380] ;  /* 0x0000e000ff027b82 */ /* 0x001e240000000a00 */
[----:B0-----:R-:W-:Y:S01]  /*04d0*/  STG.E.64 desc[UR4][R2.64], RZ ;  /* 0x000000ff02007986 */ /* 0x001fe2000c101b04 */
[----:B------:R-:W-:Y:S05]  /*04e0*/  EXIT ;  /* 0x000000000000794d */ /* 0x000fea0003800000 */
.L_x_112:
        /* <DEDUP_REMOVED lines=9> */
.L_x_138:


//--------------------- .text._Z7SigmoidPdi       --------------------------
	.section	.text._Z7SigmoidPdi,"ax",@progbits
	.align	128
        .global         _Z7SigmoidPdi
        .type           _Z7SigmoidPdi,@function
        .size           _Z7SigmoidPdi,(.L_x_129 - _Z7SigmoidPdi)
        .other          _Z7SigmoidPdi,@"STO_CUDA_ENTRY STV_DEFAULT"
_Z7SigmoidPdi:
.text._Z7SigmoidPdi:
        /* <DEDUP_REMOVED lines=18> */
[----:B--2---:R-:W-:Y:S02]  /*0120*/  DFMA R6, R4, -R6, 6.75539944105574400000e+15 ;  /* 0x433800000406742b */ /* 0x004fe40000000806 */
[----:B------:R-:W-:-:S06]  /*0130*/  DADD R12, -RZ, -R4 ;  /* 0x00000000ff0c7229 */ /* 0x000fcc0000000904 */
[----:B------:R-:W-:-:S04]  /*0140*/  DADD R8, R6, -6.75539944105574400000e+15 ;  /* 0xc338000006087429 */ /* 0x000fc80000000000 */
[----:B------:R-:W-:-:S04]  /*0150*/  FSETP.GEU.AND P0, PT, |R13|, 4.1917929649353027344, PT ;  /* 0x4086232b0d00780b */ /* 0x000fc80003f0e200 */
[----:B------:R-:W-:Y:S01]  /*0160*/  DFMA R10, R8, -UR6, -R4 ;  /* 0x80000006080a7c2b */ /* 0x000fe20008000804 */
        /* <DEDUP_REMOVED lines=38> */
[C---:B------:R-:W-:Y:S02]  /*03d0*/  DADD R8, -R4.reuse, +INF ;  /* 0x7ff0000004087429 */ /* 0x040fe40000000100 */
[----:B------:R-:W-:-:S08]  /*03e0*/  DSETP.GT.AND P0, PT, R4, RZ, PT ;  /* 0x000000ff0400722a */ /* 0x000fd00003f04000 */
[----:B------:R-:W-:Y:S02]  /*03f0*/  FSEL R8, R8, RZ, !P0 ;  /* 0x000000ff08087208 */ /* 0x000fe40004000000 */
[----:B------:R-:W-:Y:S02]  /*0400*/  @!P1 LEA.HI R7, R6, R6, RZ, 0x1 ;  /* 0x0000000606079211 */ /* 0x000fe400078f08ff */
[----:B------:R-:W-:Y:S02]  /*0410*/  FSEL R9, R9, RZ, !P0 ;  /* 0x000000ff09097208 */ /* 0x000fe40004000000 */
[----:B------:R-:W-:-:S05]  /*0420*/  @!P1 SHF.R.S32.HI R7, RZ, 0x1, R7 ;  /* 0x00000001ff079819 */ /* 0x000fca0000011407 */
[----:B------:R-:W-:Y:S02]  /*0430*/  @!P1 IMAD.IADD R4, R6, 0x1, -R7 ;  /* 0x0000000106049824 */ /* 0x000fe400078e0a07 */
[----:B------:R-:W-:-:S03]  /*0440*/  @!P1 IMAD R11, R7, 0x100000, R11 ;  /* 0x00100000070b9824 */ /* 0x000fc600078e020b */
[----:B------:R-:W-:Y:S02]  /*0450*/  @!P1 LEA R5, R4, 0x3ff00000, 0x14 ;  /* 0x3ff0000004059811 */ /* 0x000fe400078ea0ff */
[----:B------:R-:W-:-:S06]  /*0460*/  @!P1 MOV R4, RZ ;  /* 0x000000ff00049202 */ /* 0x000fcc0000000f00 */
[----:B------:R-:W-:-:S11]  /*0470*/  @!P1 DMUL R8, R10, R4 ;  /* 0x000000040a089228 */ /* 0x000fd60000000000 */
.L_x_116:
[----:B------:R-:W-:Y:S05]  /*0480*/  BSYNC.RECONVERGENT B1 ;  /* 0x0000000000017941 */ /* 0x000fea0003800200 */
.L_x_115:
[----:B------:R-:W-:Y:S01]  /*0490*/  DADD R10, R8, 1 ;  /* 0x3ff00000080a7429 */ /* 0x000fe20000000000 */
[----:B------:R-:W-:Y:S05]  /*04a0*/  BSSY.RECONVERGENT B1, `(.L_x_117) ;  /* 0x000000e000017945 */ /* 0x000fea0003800200 */
[----:B------:R-:W0:Y:S04]  /*04b0*/  MUFU.RCP64H R5, R11 ;  /* 0x0000000b00057308 */ /* 0x000e280000001800 */
[----:B------:R-:W-:-:S05]  /*04c0*/  VIADD R4, R11, 0x300402 ;  /* 0x003004020b047836 */ /* 0x000fca0000000000 */
[----:B------:R-:W-:Y:S01]  /*04d0*/  FSETP.GEU.AND P0, PT, |R4|, 5.8789094863358348022e-39, PT ;  /* 0x004004020400780b */ /* 0x000fe20003f0e200 */
[----:B0-----:R-:W-:-:S08]  /*04e0*/  DFMA R6, -R10, R4, 1 ;  /* 0x3ff000000a06742b */ /* 0x001fd00000000104 */
[----:B------:R-:W-:-:S08]  /*04f0*/  DFMA R6, R6, R6, R6 ;  /* 0x000000060606722b */ /* 0x000fd00000000006 */
[----:B------:R-:W-:-:S08]  /*0500*/  DFMA R6, R4, R6, R4 ;  /* 0x000000060406722b */ /* 0x000fd00000000004 */
[----:B------:R-:W-:-:S08]  /*0510*/  DFMA R8, -R10, R6, 1 ;  /* 0x3ff000000a08742b */ /* 0x000fd00000000106 */
[----:B------:R-:W-:Y:S01]  /*0520*/  DFMA R6, R6, R8, R6 ;  /* 0x000000080606722b */ /* 0x000fe20000000006 */
[----:B------:R-:W-:Y:S10]  /*0530*/  @P0 BRA `(.L_x_118) ;  /* 0x0000000000100947 */ /* 0x000ff40003800000 */
[----:B------:R-:W-:-:S05]  /*0540*/  LOP3.LUT R4, R11, 0x7fffffff, RZ, 0xc0, !PT ;  /* 0x7fffffff0b047812 */ /* 0x000fca00078ec0ff */
[----:B------:R-:W-:Y:S01]  /*0550*/  VIADD R5, R4, 0xfff00000 ;  /* 0xfff0000004057836 */ /* 0x000fe20000000000 */
[----:B------:R-:W-:-:S07]  /*0560*/  MOV R4, 0x580 ;  /* 0x0000058000047802 */ /* 0x000fce0000000f00 */
[----:B------:R-:W-:Y:S05]  /*0570*/  CALL.REL.NOINC `($__internal_1_$__cuda_sm20_dblrcp_rn_slowpath_v3) ;  /* 0x0000000000287944 */ /* 0x000fea0003c00000 */
.L_x_118:
[----:B------:R-:W-:Y:S05]  /*0580*/  BSYNC.RECONVERGENT B1 ;  /* 0x0000000000017941 */ /* 0x000fea0003800200 */
.L_x_117:
[----:B------:R0:W-:Y:S02]  /*0590*/  STG.E.64 desc[UR4][R2.64], R6 ;  /* 0x0000000602007986 */ /* 0x0001e4000c101b04 */
.L_x_114:
[----:B------:R-:W-:Y:S05]  /*05a0*/  BSYNC.RECONVERGENT B0 ;  /* 0x0000000000007941 */ /* 0x000fea0003800200 */
.L_x_113:
[----:B------:R-:W-:-:S13]  /*05b0*/  ISETP.NE.AND P0, PT, R0, RZ, PT ;  /* 0x000000ff0000720c */ /* 0x000fda0003f05270 */
[----:B------:R-:W-:Y:S05]  /*05c0*/  @P0 EXIT ;  /* 0x000000000000094d */ /* 0x000fea0003800000 */
[----:B0-----:R-:W0:Y:S01]  /*05d0*/  LDC.64 R2, c[0x0][0x380] ;  /* 0x0000e000ff027b82 */ /* 0x001e220000000a00 */
[----:B------:R-:W-:Y:S02]  /*05e0*/  HFMA2 R5, -RZ, RZ, 1.984375, 0 ;  /* 0x3ff00000ff057431 */ /* 0x000fe400000001ff */
[----:B------:R-:W-:-:S05]  /*05f0*/  IMAD.MOV.U32 R4, RZ, RZ, 0x0 ;  /* 0x00000000ff047424 */ /* 0x000fca00078e00ff */
[----:B0-----:R-:W-:Y:S01]  /*0600*/  STG.E.64 desc[UR4][R2.64], R4 ;  /* 0x0000000402007986 */ /* 0x001fe2000c101b04 */
[----:B------:R-:W-:Y:S05]  /*0610*/  EXIT ;  /* 0x000000000000794d */ /* 0x000fea0003800000 */
        .weak           $__internal_1_$__cuda_sm20_dblrcp_rn_slowpath_v3
        .type           $__internal_1_$__cuda_sm20_dblrcp_rn_slowpath_v3,@function
        .size           $__internal_1_$__cuda_sm20_dblrcp_rn_slowpath_v3,(.L_x_129 - $__internal_1_$__cuda_sm20_dblrcp_rn_slowpath_v3)
$__internal_1_$__cuda_sm20_dblrcp_rn_slowpath_v3:
[----:B------:R-:W-:Y:S01]  /*0620*/  IMAD.MOV.U32 R6, RZ, RZ, R10 ;  /* 0x000000ffff067224 */ /* 0x000fe200078e000a */
[----:B------:R-:W-:Y:S01]  /*0630*/  BSSY.RECONVERGENT B2, `(.L_x_119) ;  /* 0x0000026000027945 */ /* 0x000fe20003800200 */
[----:B------:R-:W-:-:S06]  /*0640*/  IMAD.MOV.U32 R7, RZ, RZ, R11 ;  /* 0x000000ffff077224 */ /* 0x000fcc00078e000b */
[----:B------:R-:W-:-:S14]  /*0650*/  DSETP.GTU.AND P0, PT, |R6|, +INF , PT ;  /* 0x7ff000000600742a */ /* 0x000fdc0003f0c200 */
[----:B------:R-:W-:Y:S05]  /*0660*/  @P0 BRA `(.L_x_120) ;  /* 0x0000000000800947 */ /* 0x000fea0003800000 */
[----:B------:R-:W-:-:S05]  /*0670*/  LOP3.LUT R10, R11, 0x7fffffff, RZ, 0xc0, !PT ;  /* 0x7fffffff0b0a7812 */ /* 0x000fca00078ec0ff */
[----:B------:R-:W-:-:S05]  /*0680*/  VIADD R8, R10, 0xffffffff ;  /* 0xffffffff0a087836 */ /* 0x000fca0000000000 */
[----:B------:R-:W-:-:S13]  /*0690*/  ISETP.GE.U32.AND P0, PT, R8, 0x7fefffff, PT ;  /* 0x7fefffff0800780c */ /* 0x000fda0003f06070 */
[----:B------:R-:W-:Y:S02]  /*06a0*/  @P0 LOP3.LUT R9, R7, 0x7ff00000, RZ, 0x3c, !PT ;  /* 0x7ff0000007090812 */ /* 0x000fe400078e3cff */
[----:B------:R-:W-:Y:S01]  /*06b0*/  @P0 MOV R8, RZ ;  /* 0x000000ff00080202 */ /* 0x000fe20000000f00 */
[----:B------:R-:W-:Y:S06]  /*06c0*/  @P0 BRA `(.L_x_121) ;  /* 0x0000000000700947 */ /* 0x000fec0003800000 */
[----:B------:R-:W-:-:S13]  /*06d0*/  ISETP.GE.U32.AND P0, PT, R10, 0x1000001, PT ;  /* 0x010000010a00780c */ /* 0x000fda0003f06070 */
[----:B------:R-:W-:Y:S05]  /*06e0*/  @!P0 BRA `(.L_x_122) ;  /* 0x0000000000388947 */ /* 0x000fea0003800000 */
[----:B------:R-:W-:Y:S02]  /*06f0*/  VIADD R9, R7, 0xc0200000 ;  /* 0xc020000007097836 */ /* 0x000fe40000000000 */
[----:B------:R-:W-:Y:S02]  /*0700*/  IMAD.MOV.U32 R8, RZ, RZ, R6 ;  /* 0x000000ffff087224 */ /* 0x000fe400078e0006 */
[----:B------:R-:W0:Y:S01]  /*0710*/  MUFU.RCP64H R11, R9 ;  /* 0x00000009000b7308 */ /* 0x000e220000001800 */
[----:B------:R-:W-:-:S06]  /*0720*/  IMAD.MOV.U32 R10, RZ, RZ, R5 ;  /* 0x000000ffff0a7224 */ /* 0x000fcc00078e0005 */
[----:B0-----:R-:W-:-:S08]  /*0730*/  DFMA R12, -R8, R10, 1 ;  /* 0x3ff00000080c742b */ /* 0x001fd0000000010a */
[----:B------:R-:W-:-:S08]  /*0740*/  DFMA R12, R12, R12, R12 ;  /* 0x0000000c0c0c722b */ /* 0x000fd0000000000c */
[----:B------:R-:W-:-:S08]  /*0750*/  DFMA R12, R10, R12, R10 ;  /* 0x0000000c0a0c722b */ /* 0x000fd0000000000a */
[----:B------:R-:W-:-:S08]  /*0760*/  DFMA R10, -R8, R12, 1 ;  /* 0x3ff00000080a742b */ /* 0x000fd0000000010c */
[----:B------:R-:W-:-:S08]  /*0770*/  DFMA R10, R12, R10, R12 ;  /* 0x0000000a0c0a722b */ /* 0x000fd0000000000c */
[----:B------:R-:W-:-:S08]  /*0780*/  DMUL R10, R10, 2.2250738585072013831e-308 ;  /* 0x001000000a0a7828 */ /* 0x000fd00000000000 */
[----:B------:R-:W-:-:S08]  /*0790*/  DFMA R6, -R6, R10, 1 ;  /* 0x3ff000000606742b */ /* 0x000fd0000000010a */
[----:B------:R-:W-:-:S08]  /*07a0*/  DFMA R6, R6, R6, R6 ;  /* 0x000000060606722b */ /* 0x000fd00000000006 */
[----:B------:R-:W-:Y:S01]  /*07b0*/  DFMA R8, R10, R6, R10 ;  /* 0x000000060a08722b */ /* 0x000fe2000000000a */
[----:B------:R-:W-:Y:S10]  /*07c0*/  BRA `(.L_x_121) ;  /* 0x0000000000307947 */ /* 0x000ff40003800000 */
.L_x_122:
[----:B------:R-:W-:Y:S01]  /*07d0*/  DMUL R6, R6, 8.11296384146066816958e+31 ;  /* 0x4690000006067828 */ /* 0x000fe20000000000 */
[----:B------:R-:W-:-:S05]  /*07e0*/  MOV R8, R5 ;  /* 0x0000000500087202 */ /* 0x000fca0000000f00 */
[----:B------:R-:W0:Y:S02]  /*07f0*/  MUFU.RCP64H R9, R7 ;  /* 0x0000000700097308 */ /* 0x000e240000001800 */
[----:B0-----:R-:W-:-:S08]  /*0800*/  DFMA R10, -R6, R8, 1 ;  /* 0x3ff00000060a742b */ /* 0x001fd00000000108 */
[----:B------:R-:W-:-:S08]  /*0810*/  DFMA R10, R10, R10, R10 ;  /* 0x0000000a0a0a722b */ /* 0x000fd0000000000a */
[----:B------:R-:W-:-:S08]  /*0820*/  DFMA R10, R8, R10, R8 ;  /* 0x0000000a080a722b */ /* 0x000fd00000000008 */
[----:B------:R-:W-:-:S08]  /*0830*/  DFMA R8, -R6, R10, 1 ;  /* 0x3ff000000608742b */ /* 0x000fd0000000010a */
[----:B------:R-:W-:-:S08]  /*0840*/  DFMA R8, R10, R8, R10 ;  /* 0x000000080a08722b */ /* 0x000fd0000000000a */
[----:B------:R-:W-:Y:S01]  /*0850*/  DMUL R8, R8, 8.11296384146066816958e+31 ;  /* 0x4690000008087828 */ /* 0x000fe20000000000 */
[----:B------:R-:W-:Y:S10]  /*0860*/  BRA `(.L_x_121) ;  /* 0x0000000000087947 */ /* 0x000ff40003800000 */
.L_x_120:
[----:B------:R-:W-:Y:S01]  /*0870*/  LOP3.LUT R9, R7, 0x80000, RZ, 0xfc, !PT ;  /* 0x0008000007097812 */ /* 0x000fe200078efcff */
[----:B------:R-:W-:-:S07]  /*0880*/  IMAD.MOV.U32 R8, RZ, RZ, R6 ;  /* 0x000000ffff087224 */ /* 0x000fce00078e0006 */
.L_x_121:
[----:B------:R-:W-:Y:S05]  /*0890*/  BSYNC.RECONVERGENT B2 ;  /* 0x0000000000027941 */ /* 0x000fea0003800200 */
.L_x_119:
[----:B------:R-:W-:Y:S01]  /*08a0*/  IMAD.MOV.U32 R5, RZ, RZ, 0x0 ;  /* 0x00000000ff057424 */ /* 0x000fe200078e00ff */
[----:B------:R-:W-:Y:S01]  /*08b0*/  MOV R7, R9 ;  /* 0x0000000900077202 */ /* 0x000fe20000000f00 */
[----:B------:R-:W-:Y:S02]  /*08c0*/  IMAD.MOV.U32 R6, RZ, RZ, R8 ;  /* 0x000000ffff067224 */ /* 0x000fe400078e0008 */
[----:B------:R-:W-:Y:S05]  /*08d0*/  RET.REL.NODEC R4 `(_Z7SigmoidPdi) ;  /* 0xfffffff404c87950 */ /* 0x000fea0003c3ffff */
.L_x_123:
        /* <DEDUP_REMOVED lines=10> */
.L_x_129:


//--------------------- .text._Z12UpdateWeightPdS_S_iid --------------------------
	.section	.text._Z12UpdateWeightPdS_S_iid,"ax",@progbits
	.align	128
        .global         _Z12UpdateWeightPdS_S_iid
        .type           _Z12UpdateWeightPdS_S_iid,@function
        .size           _Z12UpdateWeightPdS_S_iid,(.L_x_140 - _Z12UpdateWeightPdS_S_iid)
        .other          _Z12UpdateWeightPdS_S_iid,@"STO_CUDA_ENTRY STV_DEFAULT"
_Z12UpdateWeightPdS_S_iid:
.text._Z12UpdateWeightPdS_S_iid:
        /* <DEDUP_REMOVED lines=8> */
[----:B------:R-:W0:Y:S01]  /*0080*/  LDC R9, c[0x0][0x398] ;  /* 0x0000e600ff097b82 */ /* 0x000e220000000800 */
[----:B------:R-:W-:Y:S01]  /*0090*/  IABS R7, R0 ;  /* 0x0000000000077213 */ /* 0x000fe20000000000 */
[----:B------:R-:W1:Y:S01]  /*00a0*/  LDCU.64 UR4, c[0x0][0x358] ;  /* 0x00006b00ff0477ac */ /* 0x000e620008000a00 */
[----:B------:R-:W2:Y:S05]  /*00b0*/  LDCU.64 UR6, c[0x0][0x3a0] ;  /* 0x00007400ff0677ac */ /* 0x000eaa0008000a00 */
[----:B------:R-:W3:Y:S01]  /*00c0*/  LDC.64 R10, c[0x0][0x390] ;  /* 0x0000e400ff0a7b82 */ /* 0x000ee20000000a00 */
[----:B0-----:R-:W-:-:S04]  /*00d0*/  IABS R6, R9 ;  /* 0x0000000900067213 */ /* 0x001fc80000000000 */
[----:B------:R-:W0:Y:S08]  /*00e0*/  I2F.RP R4, R6 ;  /* 0x0000000600047306 */ /* 0x000e300000209400 */
[----:B0-----:R-:W0:Y:S02]  /*00f0*/  MUFU.RCP R4, R4 ;  /* 0x0000000400047308 */ /* 0x001e240000001000 */
[----:B0-----:R-:W-:-:S06]  /*0100*/  IADD3 R2, PT, PT, R4, 0xffffffe, RZ ;  /* 0x0ffffffe04027810 */ /* 0x001fcc0007ffe0ff */
[----:B------:R0:W4:Y:S02]  /*0110*/  F2I.FTZ.U32.TRUNC.NTZ R3, R2 ;  /* 0x0000000200037305 */ /* 0x000124000021f000 */
[----:B0-----:R-:W-:Y:S01]  /*0120*/  IMAD.MOV.U32 R2, RZ, RZ, RZ ;  /* 0x000000ffff027224 */ /* 0x001fe200078e00ff */
[----:B----4-:R-:W-:-:S05]  /*0130*/  IADD3 R5, PT, PT, RZ, -R3, RZ ;  /* 0x80000003ff057210 */ /* 0x010fca0007ffe0ff */
[----:B------:R-:W-:-:S04]  /*0140*/  IMAD R5, R5, R6, RZ ;  /* 0x0000000605057224 */ /* 0x000fc800078e02ff */
[----:B------:R-:W-:Y:S01]  /*0150*/  IMAD.HI.U32 R3, R3, R5, R2 ;  /* 0x0000000503037227 */ /* 0x000fe200078e0002 */
[----:B------:R-:W-:-:S04]  /*0160*/  LOP3.LUT R2, R0, R9, RZ, 0x3c, !PT ;  /* 0x0000000900027212 */ /* 0x000fc800078e3cff */
[----:B------:R-:W-:Y:S01]  /*0170*/  ISETP.GE.AND P1, PT, R2, RZ, PT ;  /* 0x000000ff0200720c */ /* 0x000fe20003f26270 */
[----:B------:R-:W-:-:S05]  /*0180*/  IMAD.HI.U32 R5, R3, R7, RZ ;  /* 0x0000000703057227 */ /* 0x000fca00078e00ff */
[----:B------:R-:W-:-:S05]  /*0190*/  IADD3 R3, PT, PT, -R5, RZ, RZ ;  /* 0x000000ff05037210 */ /* 0x000fca0007ffe1ff */
[----:B------:R-:W-:-:S05]  /*01a0*/  IMAD R3, R6, R3, R7 ;  /* 0x0000000306037224 */ /* 0x000fca00078e0207 */
[----:B------:R-:W-:-:S13]  /*01b0*/  ISETP.GT.U32.AND P2, PT, R6, R3, PT ;  /* 0x000000030600720c */ /* 0x000fda0003f44070 */
[----:B------:R-:W-:Y:S01]  /*01c0*/  @!P2 IMAD.IADD R3, R3, 0x1, -R6 ;  /* 0x000000010303a824 */ /* 0x000fe200078e0a06 */
[----:B------:R-:W-:Y:S02]  /*01d0*/  @!P2 IADD3 R5, PT, PT, R5, 0x1, RZ ;  /* 0x000000010505a810 */ /* 0x000fe40007ffe0ff */
[----:B------:R-:W-:Y:S02]  /*01e0*/  ISETP.NE.AND P2, PT, R9, RZ, PT ;  /* 0x000000ff0900720c */ /* 0x000fe40003f45270 */
[----:B------:R-:W-:Y:S02]  /*01f0*/  ISETP.GE.U32.AND P0, PT, R3, R6, PT ;  /* 0x000000060300720c */ /* 0x000fe40003f06070 */
[----:B------:R-:W0:Y:S08]  /*0200*/  LDC.64 R6, c[0x0][0x380] ;  /* 0x0000e000ff067b82 */ /* 0x000e300000000a00 */
[----:B------:R-:W4:Y:S03]  /*0210*/  LDC.64 R2, c[0x0][0x388] ;  /* 0x0000e200ff027b82 */ /* 0x000f260000000a00 */
[----:B------:R-:W-:-:S05]  /*0220*/  @P0 VIADD R5, R5, 0x1 ;  /* 0x0000000105050836 */ /* 0x000fca0000000000 */
[----:B------:R-:W-:Y:S02]  /*0230*/  @!P1 IADD3 R5, PT, PT, -R5, RZ, RZ ;  /* 0x000000ff05059210 */ /* 0x000fe40007ffe1ff */
[----:B------:R-:W-:-:S05]  /*0240*/  @!P2 LOP3.LUT R5, RZ, R9, RZ, 0x33, !PT ;  /* 0x00000009ff05a212 */ /* 0x000fca00078e33ff */
[----:B------:R-:W-:Y:S02]  /*0250*/  IMAD.MOV R4, RZ, RZ, -R5 ;  /* 0x000000ffff047224 */ /* 0x000fe400078e0a05 */
[----:B0-----:R-:W-:-:S04]  /*0260*/  IMAD.WIDE R6, R5, 0x8, R6 ;  /* 0x0000000805067825 */ /* 0x001fc800078e0206 */
[----:B------:R-:W-:Y:S02]  /*0270*/  IMAD R5, R9, R4, R0 ;  /* 0x0000000409057224 */ /* 0x000fe400078e0200 */
[----:B-1----:R-:W2:Y:S01]  /*0280*/  LDG.E.64 R6, desc[UR4][R6.64] ;  /* 0x0000000406067981 */ /* 0x002ea2000c1e1b00 */
[----:B----4-:R-:W-:-:S04]  /*0290*/  IMAD.WIDE R2, R0, 0x8, R2 ;  /* 0x0000000800027825 */ /* 0x010fc800078e0202 */
[----:B---3--:R-:W-:Y:S02]  /*02a0*/  IMAD.WIDE R10, R5, 0x8, R10 ;  /* 0x00000008050a7825 */ /* 0x008fe400078e020a */
[----:B------:R-:W3:Y:S04]  /*02b0*/  LDG.E.64 R4, desc[UR4][R2.64] ;  /* 0x0000000402047981 */ /* 0x000ee8000c1e1b00 */
[----:B------:R-:W3:Y:S01]  /*02c0*/  LDG.E.64 R10, desc[UR4][R10.64] ;  /* 0x000000040a0a7981 */ /* 0x000ee2000c1e1b00 */
[----:B--2---:R-:W-:-:S08]  /*02d0*/  DMUL R8, R6, UR6 ;  /* 0x0000000606087c28 */ /* 0x004fd00008000000 */
[----:B---3--:R-:W-:-:S07]  /*02e0*/  DFMA R4, R8, R10, R4 ;  /* 0x0000000a0804722b */ /* 0x008fce0000000004 */
[----:B------:R-:W-:Y:S01]  /*02f0*/  STG.E.64 desc[UR4][R2.64], R4 ;  /* 0x0000000402007986 */ /* 0x000fe2000c101b04 */
[----:B------:R-:W-:Y:S05]  /*0300*/  EXIT ;  /* 0x000000000000794d */ /* 0x000fea0003800000 */
.L_x_124:
        /* <DEDUP_REMOVED lines=15> */
.L_x_140:


//--------------------- .text._Z19GetHiddenLayerDeltaPdS_S_S_i --------------------------
	.section	.text._Z19GetHiddenLayerDeltaPdS_S_S_i,"ax",@progbits
	.align	128
        .global         _Z19GetHiddenLayerDeltaPdS_S_S_i
        .type           _Z19GetHiddenLayerDeltaPdS_S_S_i,@function
        .size           _Z19GetHiddenLayerDeltaPdS_S_S_i,(.L_x_141 - _Z19GetHiddenLayerDeltaPdS_S_S_i)
        .other          _Z19GetHiddenLayerDeltaPdS_S_S_i,@"STO_CUDA_ENTRY STV_DEFAULT"
_Z19GetHiddenLayerDeltaPdS_S_S_i:
.text._Z19GetHiddenLayerDeltaPdS_S_S_i:
        /* <DEDUP_REMOVED lines=9> */
[----:B------:R-:W1:Y:S07]  /*0090*/  LDCU.64 UR4, c[0x0][0x358] ;  /* 0x00006b00ff0477ac */ /* 0x000e6e0008000a00 */
[----:B------:R-:W2:Y:S08]  /*00a0*/  LDC.64 R10, c[0x0][0x390] ;  /* 0x0000e400ff0a7b82 */ /* 0x000eb00000000a00 */
[----:B------:R-:W3:Y:S08]  /*00b0*/  LDC.64 R6, c[0x0][0x380] ;  /* 0x0000e000ff067b82 */ /* 0x000ef00000000a00 */
[----:B------:R-:W4:Y:S01]  /*00c0*/  LDC.64 R12, c[0x0][0x398] ;  /* 0x0000e600ff0c7b82 */ /* 0x000f220000000a00 */
[----:B0-----:R-:W-:-:S06]  /*00d0*/  IMAD.WIDE R2, R5, 0x8, R2 ;  /* 0x0000000805027825 */ /* 0x001fcc00078e0202 */
[----:B-1----:R-:W5:Y:S01]  /*00e0*/  LDG.E.64 R2, desc[UR4][R2.64] ;  /* 0x0000000402027981 */ /* 0x002f62000c1e1b00 */
[----:B--2---:R-:W-:-:S06]  /*00f0*/  IMAD.WIDE R10, R5, 0x8, R10 ;  /* 0x00000008050a7825 */ /* 0x004fcc00078e020a */
[----:B------:R-:W2:Y:S01]  /*0100*/  LDG.E.64 R10, desc[UR4][R10.64] ;  /* 0x000000040a0a7981 */ /* 0x000ea2000c1e1b00 */
[----:B---3--:R-:W-:-:S05]  /*0110*/  IMAD.WIDE R6, R5, 0x8, R6 ;  /* 0x0000000805067825 */ /* 0x008fca00078e0206 */
[----:B------:R-:W2:Y:S04]  /*0120*/  LDG.E.64 R8, desc[UR4][R6.64] ;  /* 0x0000000406087981 */ /* 0x000ea8000c1e1b00 */
[----:B----4-:R-:W2:Y:S01]  /*0130*/  LDG.E.64 R12, desc[UR4][R12.64] ;  /* 0x000000040c0c7981 */ /* 0x010ea2000c1e1b00 */
[----:B-----5:R-:W-:-:S08]  /*0140*/  DADD R4, -R2, 1 ;  /* 0x3ff0000002047429 */ /* 0x020fd00000000100 */
[----:B------:R-:W-:Y:S02]  /*0150*/  DMUL R4, R2, R4 ;  /* 0x0000000402047228 */ /* 0x000fe40000000000 */
[----:B--2---:R-:W-:-:S08]  /*0160*/  DFMA R8, -R10, R12, R8 ;  /* 0x0000000c0a08722b */ /* 0x004fd00000000108 */
[----:B------:R-:W-:-:S07]  /*0170*/  DMUL R4, R4, R8 ;  /* 0x0000000804047228 */ /* 0x000fce0000000000 */
[----:B------:R-:W-:Y:S01]  /*0180*/  STG.E.64 desc[UR4][R6.64], R4 ;  /* 0x0000000406007986 */ /* 0x000fe2000c101b04 */
[----:B------:R-:W-:Y:S05]  /*0190*/  EXIT ;  /* 0x000000000000794d */ /* 0x000fea0003800000 */
.L_x_125:
        /* <DEDUP_REMOVED lines=14> */
.L_x_141:


//--------------------- .text._Z19GetOutputLayerDeltaPdS_S_i --------------------------
	.section	.text._Z19GetOutputLayerDeltaPdS_S_i,"ax",@progbits
	.align	128
        .global         _Z19GetOutputLayerDeltaPdS_S_i
        .type           _Z19GetOutputLayerDeltaPdS_S_i,@function
        .size           _Z19GetOutputLayerDeltaPdS_S_i,(.L_x_142 - _Z19GetOutputLayerDeltaPdS_S_i)
        .other          _Z19GetOutputLayerDeltaPdS_S_i,@"STO_CUDA_ENTRY STV_DEFAULT"
_Z19GetOutputLayerDeltaPdS_S_i:
.text._Z19GetOutputLayerDeltaPdS_S_i:
        /* <DEDUP_REMOVED lines=9> */
[----:B------:R-:W0:Y:S02]  /*0090*/  LDCU.64 UR4, c[0x0][0x358] ;  /* 0x00006b00ff0477ac */ /* 0x000e240008000a00 */
[----:B0-----:R-:W2:Y:S01]  /*00a0*/  LDG.E.64 R4, desc[UR4][R4.64] ;  /* 0x0000000404047981 */ /* 0x001ea2000c1e1b00 */
[----:B------:R-:W2:Y:S02]  /*00b0*/  I2F.F64 R2, R9 ;  /* 0x0000000900027312 */ /* 0x000ea40000201c00 */
[----:B--2---:R-:W-:-:S14]  /*00c0*/  DSETP.NEU.AND P0, PT, R4, R2, PT ;  /* 0x000000020400722a */ /* 0x004fdc0003f0d000 */
[----:B------:R-:W-:Y:S05]  /*00d0*/  @!P0 BRA `(.L_x_126) ;  /* 0x0000000000208947 */ /* 0x000fea0003800000 */
[----:B------:R-:W0:Y:S08]  /*00e0*/  LDC.64 R2, c[0x0][0x380] ;  /* 0x0000e000ff027b82 */ /* 0x000e300000000a00 */
[----:B------:R-:W1:Y:S01]  /*00f0*/  LDC.64 R6, c[0x0][0x388] ;  /* 0x0000e200ff067b82 */ /* 0x000e620000000a00 */
[----:B0-----:R-:W-:-:S06]  /*0100*/  IMAD.WIDE R2, R9, 0x8, R2 ;  /* 0x0000000809027825 */ /* 0x001fcc00078e0202 */
[----:B------:R-:W2:Y:S01]  /*0110*/  LDG.E.64 R2, desc[UR4][R2.64] ;  /* 0x0000000402027981 */ /* 0x000ea2000c1e1b00 */
[----:B-1----:R-:W-:Y:S01]  /*0120*/  IMAD.WIDE R6, R9, 0x8, R6 ;  /* 0x0000000809067825 */ /* 0x002fe200078e0206 */
[----:B--2---:R-:W-:-:S07]  /*0130*/  DADD R4, RZ, -R2 ;  /* 0x00000000ff047229 */ /* 0x004fce0000000802 */
[----:B------:R-:W-:Y:S01]  /*0140*/  STG.E.64 desc[UR4][R6.64], R4 ;  /* 0x0000000406007986 */ /* 0x000fe2000c101b04 */
[----:B------:R-:W-:Y:S05]  /*0150*/  EXIT ;  /* 0x000000000000794d */ /* 0x000fea0003800000 */
.L_x_126:
[----:B------:R-:W0:Y:S08]  /*0160*/  LDC.64 R2, c[0x0][0x380] ;  /* 0x0000e000ff027b82 */ /* 0x000e300000000a00 */
[----:B------:R-:W1:Y:S01]  /*0170*/  LDC.64 R6, c[0x0][0x388] ;  /* 0x0000e200ff067b82 */ /* 0x000e620000000a00 */
[----:B0-----:R-:W-:-:S05]  /*0180*/  IMAD.WIDE R4, R9, 0x8, R2 ;  /* 0x0000000809047825 */ /* 0x001fca00078e0202 */
[----:B------:R-:W2:Y:S01]  /*0190*/  LDG.E.64 R2, desc[UR4][R4.64] ;  /* 0x0000000404027981 */ /* 0x000ea2000c1e1b00 */
[----:B-1----:R-:W-:Y:S01]  /*01a0*/  IMAD.WIDE R6, R9, 0x8, R6 ;  /* 0x0000000809067825 */ /* 0x002fe200078e0206 */
[----:B--2---:R-:W-:-:S07]  /*01b0*/  DADD R2, -R2, 1 ;  /* 0x3ff0000002027429 */ /* 0x004fce0000000100 */
[----:B------:R-:W-:Y:S01]  /*01c0*/  STG.E.64 desc[UR4][R6.64], R2 ;  /* 0x0000000206007986 */ /* 0x000fe2000c101b04 */
[----:B------:R-:W-:Y:S05]  /*01d0*/  EXIT ;  /* 0x000000000000794d */ /* 0x000fea0003800000 */
.L_x_127:
        /* <DEDUP_REMOVED lines=10> */
.L_x_142:


//--------------------- .nv.global.init           --------------------------
	.section	.nv.global.init,"aw",@progbits
.nv.global.init:
	.type		$str$1,@object
	.size		$str$1,($str$9 - $str$1)
$str$1:
        /*0000*/ 	.byte	0x0a, 0x00
	.type		$str$9,@object
	.size		$str$9,($str$3 - $str$9)
$str$9:
        /*0002*/ 	.byte	0x25, 0x64, 0x0a, 0x00
	.type		$str$3,@object
	.size		$str$3,($str - $str$3)
$str$3:
        /*0006*/ 	.byte	0x20, 0x25, 0x64, 0x20, 0x2f, 0x00
	.type		$str,@object
	.size		$str,($str$6 - $str)
$str:
        /*000c*/ 	.byte	0x20, 0x25, 0x6c, 0x66, 0x20, 0x2f, 0x00
	.type		$str$6,@object
	.size		$str$6,($str$2 - $str$6)
$str$6:
        /*0013*/ 	.byte	0x64, 0x65, 0x76, 0x69, 0x63, 0x65, 0x20, 0x3a, 0x20, 0x25, 0x64, 0x2c, 0x20, 0x00
	.type		$str$2,@object
	.size		$str$2,($str$8 - $str$2)
$str$2:
        /*0021*/ 	.byte	0x64, 0x65, 0x76, 0x69, 0x63, 0x65, 0x20, 0x3a, 0x20, 0x25, 0x64, 0x20, 0x2c, 0x20, 0x00
	.type		$str$8,@object
	.size		$str$8,($str$7 - $str$8)
$str$8:
        /*0030*/ 	.byte	0x64, 0x69, 0x72, 0x65, 0x63, 0x74, 0x69, 0x6f, 0x6e, 0x20, 0x3a, 0x20, 0x62, 0x77, 0x2c, 0x20
        /*0040*/ 	.byte	0x00
	.type		$str$7,@object
	.size		$str$7,($str$4 - $str$7)
$str$7:
        /*0041*/ 	.byte	0x64, 0x69, 0x72, 0x65, 0x63, 0x74, 0x69, 0x6f, 0x6e, 0x20, 0x3a, 0x20, 0x66, 0x77, 0x2c, 0x20
        /*0051*/ 	.byte	0x00
	.type		$str$4,@object
	.size		$str$4,($str$5 - $str$4)
$str$4:
        /*0052*/ 	.byte	0x64, 0x65, 0x76, 0x69, 0x63, 0x65, 0x20, 0x3a, 0x20, 0x25, 0x64, 0x20, 0x2c, 0x20, 0x66, 0x77
        /*0062*/ 	.byte	0x20, 0x3a, 0x20, 0x25, 0x64, 0x0a, 0x00
	.type		$str$5,@object
	.size		$str$5,(.L_5 - $str$5)
$str$5:
        /*0069*/ 	.byte	0x64, 0x65, 0x76, 0x69, 0x63, 0x65, 0x20, 0x3a, 0x20, 0x25, 0x64, 0x20, 0x2c, 0x20, 0x62, 0x77
        /*0079*/ 	.byte	0x20, 0x3a, 0x20, 0x25, 0x64, 0x0a, 0x00
.L_5:


//--------------------- .nv.shared.reserved.0     --------------------------
	.section	.nv.shared.reserved.0,"aw",@nobits
	.weak		__nv_reservedSMEM_offset_0_alias
	.size		__nv_reservedSMEM_offset_0_alias, 0, 64
	.other		__nv_reservedSMEM_offset_0_alias,@"STO_CUDA_RESERVED_SHARED STV_DEFAULT"
__nv_reservedSMEM_offset_0_alias:
	.zero		0
	.zero		64


//--------------------- .nv.constant0._Z5dummyv   --------------------------
	.section	.nv.constant0._Z5dummyv,"a",@progbits
	.sectionflags	@""
	.align	4
.nv.constant0._Z5dummyv:
	.zero		896


//--------------------- .nv.constant0._Z12WaituntilOnePiiii --------------------------
	.section	.nv.constant0._Z12WaituntilOnePiiii,"a",@progbits
	.sectionflags	@""
	.align	4
.nv.constant0._Z12WaituntilOnePiiii:
	.zero		916


//--------------------- .nv.constant0._Z13WaituntilZeroPiiii --------------------------
	.section	.nv.constant0._Z13WaituntilZeroPiiii,"a",@progbits
	.sectionflags	@""
	.align	4
.nv.constant0._Z13WaituntilZeroPiiii:
	.zero		916


//--------------------- .nv.constant0._Z7PrintBwii --------------------------
	.section	.nv.constant0._Z7PrintBwii,"a",@progbits
	.sectionflags	@""
	.align	4
.nv.constant0._Z7PrintBwii:
	.zero		904


//--------------------- .nv.constant0._Z7PrintFwii --------------------------
	.section	.nv.constant0._Z7PrintFwii,"a",@progbits
	.sectionflags	@""
	.align	4
.nv.constant0._Z7PrintFwii:
	.zero		904


//--------------------- .nv.constant0._Z8PrintintPiii --------------------------
	.section	.nv.constant0._Z8PrintintPiii,"a",@progbits
	.sectionflags	@""
	.align	4
.nv.constant0._Z8PrintintPiii:
	.zero		912


//--------------------- .nv.constant0._Z5PrintPdi --------------------------
	.section	.nv.constant0._Z5PrintPdi,"a",@progbits
	.sectionflags	@""
	.align	4
.nv.constant0._Z5PrintPdi:
	.zero		908


//--------------------- .nv.constant0._Z7SoftmaxPddi --------------------------
	.section	.nv.constant0._Z7SoftmaxPddi,"a",@progbits
	.sectionflags	@""
	.align	4
.nv.constant0._Z7SoftmaxPddi:
	.zero		916


//--------------------- .nv.constant0._Z11ExponentialPdi --------------------------
	.section	.nv.constant0._Z11ExponentialPdi,"a",@progbits
	.sectionflags	@""
	.align	4
.nv.constant0._Z11ExponentialPdi:
	.zero		908


//--------------------- .nv.constant0._Z7SigmoidPdi --------------------------
	.section	.nv.constant0._Z7SigmoidPdi,"a",@progbits
	.sectionflags	@""
	.align	4
.nv.constant0._Z7SigmoidPdi:
	.zero		908


//--------------------- .nv.constant0._Z12UpdateWeightPdS_S_iid --------------------------
	.section	.nv.constant0._Z12UpdateWeightPdS_S_iid,"a",@progbits
	.sectionflags	@""
	.align	4
.nv.constant0._Z12UpdateWeightPdS_S_iid:
	.zero		936


//--------------------- .nv.constant0._Z19GetHiddenLayerDeltaPdS_S_S_i --------------------------
	.section	.nv.constant0._Z19GetHiddenLayerDeltaPdS_S_S_i,"a",@progbits
	.sectionflags	@""
	.align	4
.nv.constant0._Z19GetHiddenLayerDeltaPdS_S_S_i:
	.zero		932


//--------------------- .nv.constant0._Z19GetOutputLayerDeltaPdS_S_i --------------------------
	.section	.nv.constant0._Z19GetOutputLayerDeltaPdS_S_i,"a",@progbits
	.sectionflags	@""
	.align	4
.nv.constant0._Z19GetOutputLayerDeltaPdS_S_i:
	.zero		924


//--------------------- SYMBOLS --------------------------

	.type		.nv.reservedSmem.offset0,@object
	.size		.nv.reservedSmem.offset0,0x4
	.type		vprintf,@function
